def attn_fwd(
    Q,
    K,
    V,
    Out,
    Lse,
    sm_scale,
    stride_qz,
    stride_qh,
    stride_qm,
    stride_qk,
    stride_kz,
    stride_kh,
    stride_kn,
    stride_kk,
    stride_vz,
    stride_vh,
    stride_vn,
    stride_vk,
    stride_oz,
    stride_oh,
    stride_om,
    stride_ok,
    seqlen_q,
    seqlen_k,
    BLOCK_M: tl.constexpr,
    BLOCK_N: tl.constexpr,
    HEAD_DIM: tl.constexpr,
    CAUSAL: tl.constexpr,
):
    start_m = tl.program_id(0)
    off_hz = tl.program_id(1)
    q_off = off_hz * stride_qh
    k_off = off_hz * stride_kh
    v_off = off_hz * stride_vh
    offs_m = start_m * BLOCK_M + tl.arange(0, BLOCK_M)
    offs_d = tl.arange(0, HEAD_DIM)
    offs_n = tl.arange(0, BLOCK_N)
    q_ptrs = Q + q_off + offs_m[:, None] * stride_qm + offs_d[None, :] * stride_qk
    k_ptrs = K + k_off + offs_d[:, None] * stride_kk + offs_n[None, :] * stride_kn
    v_ptrs = V + v_off + offs_n[:, None] * stride_vn + offs_d[None, :] * stride_vk
    m_i = tl.full([BLOCK_M], float("-inf"), dtype=tl.float32)
    l_i = tl.zeros([BLOCK_M], dtype=tl.float32) + 1.0
    acc = tl.zeros([BLOCK_M, HEAD_DIM], dtype=tl.float32)
    q = tl.load(q_ptrs)
    acc, l_i, m_i = _attn_fwd_inner(
        acc,
        l_i,
        m_i,
        q,
        k_ptrs,
        v_ptrs,
        sm_scale,
        stride_kn,
        stride_vn,
        start_m,
        seqlen_k,
        BLOCK_M,
        BLOCK_N,
        HEAD_DIM,
        CAUSAL,
    )
    acc = acc / l_i[:, None]
    lse = m_i + tl.math.log2(l_i) / 1.4426950408889634
    o_ptrs = (
        Out
        + off_hz * stride_oh
        + offs_m[:, None] * stride_om
        + offs_d[None, :] * stride_ok
    )
    tl.store(o_ptrs, acc.to(Out.dtype.element_ty))
    tl.store(Lse + off_hz * seqlen_q + offs_m, lse)

# config = {"BLOCK_M": 64, "BLOCK_N": 16, "HEAD_DIM": 64, "arch": "sm_80", "causal": false, "dtype": "fp16", "num_stages": 4, "num_warps": 8}
# arch = sm_80


// ===== COMPILED SASS (sm_80) =====

	.target	sm_80

	.elftype	@"ET_EXEC"


//--------------------- .note.nv.tkinfo           --------------------------
	.section	.note.nv.tkinfo,"",@"SHT_NOTE"
	.sectionflags	@"SHF_NOTE_NV_TKINFO"
	.tkinfo
        /*0018*/ 	.word	0x00000002
        /*0030*/ 	.string	""
        /*0030*/ 	.string	"ptxas"
        /*0030*/ 	.string	"Cuda compilation tools, release 13.0, V13.0.88"
        /*0030*/ 	.string	"Build cuda_13.0.r13.0/compiler.36424714_0"
        /*0030*/ 	.string	"-v  -suppress-debug-info  -lineinfo  -arch sm_80 "



//--------------------- .note.nv.cuinfo           --------------------------
	.section	.note.nv.cuinfo,"",@"SHT_NOTE"
	.sectionflags	@"SHF_NOTE_NV_CUINFO"
        /*0018*/ 	.short	0x0002
        /*001a*/ 	.short	0x0050
        /*001c*/ 	.short	0x0082
	.zero		2


//--------------------- .nv.info                  --------------------------
	.section	.nv.info,"",@"SHT_CUDA_INFO"
	.align	4


	//----- nvinfo : EIATTR_REGCOUNT
	.align		4
        /*0000*/ 	.byte	0x04, 0x2f
        /*0002*/ 	.short	(.L_2 - .L_1)
	.align		4
.L_1:
        /*0004*/ 	.word	index@(attn_fwd)
        /*0008*/ 	.word	0x00000062


	//----- nvinfo : EIATTR_FRAME_SIZE
	.align		4
.L_2:
        /*000c*/ 	.byte	0x04, 0x11
        /*000e*/ 	.short	(.L_4 - .L_3)
	.align		4
.L_3:
        /*0010*/ 	.word	index@(attn_fwd)
        /*0014*/ 	.word	0x00000000


	//----- nvinfo : EIATTR_MIN_STACK_SIZE
	.align		4
.L_4:
        /*0018*/ 	.byte	0x04, 0x12
        /*001a*/ 	.short	(.L_6 - .L_5)
	.align		4
.L_5:
        /*001c*/ 	.word	index@(attn_fwd)
        /*0020*/ 	.word	0x00000000
.L_6:


//--------------------- .nv.info.attn_fwd         --------------------------
	.section	.nv.info.attn_fwd,"",@"SHT_CUDA_INFO"
	.sectionflags	@""
	.align	4


	//----- nvinfo : EIATTR_CUDA_API_VERSION
	.align		4
        /*0000*/ 	.byte	0x04, 0x37
        /*0002*/ 	.short	(.L_8 - .L_7)
.L_7:
        /*0004*/ 	.word	0x00000082


	//----- nvinfo : EIATTR_SW2861232_WAR
	.align		4
.L_8:
        /*0008*/ 	.byte	0x01, 0x35
	.zero		2


	//----- nvinfo : EIATTR_PARAM_CBANK
	.align		4
        /*000c*/ 	.byte	0x04, 0x0a
        /*000e*/ 	.short	(.L_10 - .L_9)
	.align		4
.L_9:
        /*0010*/ 	.word	index@(.nv.constant0.attn_fwd)
        /*0014*/ 	.short	0x0160
        /*0016*/ 	.short	0x0088


	//----- nvinfo : EIATTR_CBANK_PARAM_SIZE
	.align		4
.L_10:
        /*0018*/ 	.byte	0x03, 0x19
        /*001a*/ 	.short	0x0088


	//----- nvinfo : EIATTR_KPARAM_INFO
	.align		4
        /*001c*/ 	.byte	0x04, 0x17
        /*001e*/ 	.short	(.L_12 - .L_11)
.L_11:
        /*0020*/ 	.word	0x00000000
        /*0024*/ 	.short	0x0019
        /*0026*/ 	.short	0x0080
        /*0028*/ 	.byte	0x00, 0xf4, 0x21, 0x00


	//----- nvinfo : EIATTR_KPARAM_INFO
	.align		4
.L_12:
        /*002c*/ 	.byte	0x04, 0x17
        /*002e*/ 	.short	(.L_14 - .L_13)
.L_13:
        /*0030*/ 	.word	0x00000000
        /*0034*/ 	.short	0x0018
        /*0036*/ 	.short	0x0078
        /*0038*/ 	.byte	0x00, 0xf4, 0x21, 0x00


	//----- nvinfo : EIATTR_KPARAM_INFO
	.align		4
.L_14:
        /*003c*/ 	.byte	0x04, 0x17
        /*003e*/ 	.short	(.L_16 - .L_15)
.L_15:
        /*0040*/ 	.word	0x00000000
        /*0044*/ 	.short	0x0017
        /*0046*/ 	.short	0x0070
        /*0048*/ 	.byte	0x00, 0xf0, 0x11, 0x00


	//----- nvinfo : EIATTR_KPARAM_INFO
	.align		4
.L_16:
        /*004c*/ 	.byte	0x04, 0x17
        /*004e*/ 	.short	(.L_18 - .L_17)
.L_17:
        /*0050*/ 	.word	0x00000000
        /*0054*/ 	.short	0x0016
        /*0056*/ 	.short	0x006c
        /*0058*/ 	.byte	0x00, 0xf0, 0x11, 0x00


	//----- nvinfo : EIATTR_KPARAM_INFO
	.align		4
.L_18:
        /*005c*/ 	.byte	0x04, 0x17
        /*005e*/ 	.short	(.L_20 - .L_19)
.L_19:
        /*0060*/ 	.word	0x00000000
        /*0064*/ 	.short	0x0015
        /*0066*/ 	.short	0x0068
        /*0068*/ 	.byte	0x00, 0xf0, 0x11, 0x00


	//----- nvinfo : EIATTR_KPARAM_INFO
	.align		4
.L_20:
        /*006c*/ 	.byte	0x04, 0x17
        /*006e*/ 	.short	(.L_22 - .L_21)
.L_21:
        /*0070*/ 	.word	0x00000000
        /*0074*/ 	.short	0x0014
        /*0076*/ 	.short	0x0064
        /*0078*/ 	.byte	0x00, 0xf0, 0x11, 0x00


	//----- nvinfo : EIATTR_KPARAM_INFO
	.align		4
.L_22:
        /*007c*/ 	.byte	0x04, 0x17
        /*007e*/ 	.short	(.L_24 - .L_23)
.L_23:
        /*0080*/ 	.word	0x00000000
        /*0084*/ 	.short	0x0013
        /*0086*/ 	.short	0x0060
        /*0088*/ 	.byte	0x00, 0xf0, 0x11, 0x00


	//----- nvinfo : EIATTR_KPARAM_INFO
	.align		4
.L_24:
        /*008c*/ 	.byte	0x04, 0x17
        /*008e*/ 	.short	(.L_26 - .L_25)
.L_25:
        /*0090*/ 	.word	0x00000000
        /*0094*/ 	.short	0x0012
        /*0096*/ 	.short	0x005c
        /*0098*/ 	.byte	0x00, 0xf0, 0x11, 0x00


	//----- nvinfo : EIATTR_KPARAM_INFO
	.align		4
.L_26:
        /*009c*/ 	.byte	0x04, 0x17
        /*009e*/ 	.short	(.L_28 - .L_27)
.L_27:
        /*00a0*/ 	.word	0x00000000
        /*00a4*/ 	.short	0x0011
        /*00a6*/ 	.short	0x0058
        /*00a8*/ 	.byte	0x00, 0xf0, 0x11, 0x00


	//----- nvinfo : EIATTR_KPARAM_INFO
	.align		4
.L_28:
        /*00ac*/ 	.byte	0x04, 0x17
        /*00ae*/ 	.short	(.L_30 - .L_29)
.L_29:
        /*00b0*/ 	.word	0x00000000
        /*00b4*/ 	.short	0x0010
        /*00b6*/ 	.short	0x0054
        /*00b8*/ 	.byte	0x00, 0xf0, 0x11, 0x00


	//----- nvinfo : EIATTR_KPARAM_INFO
	.align		4
.L_30:
        /*00bc*/ 	.byte	0x04, 0x17
        /*00be*/ 	.short	(.L_32 - .L_31)
.L_31:
        /*00c0*/ 	.word	0x00000000
        /*00c4*/ 	.short	0x000f
        /*00c6*/ 	.short	0x0050
        /*00c8*/ 	.byte	0x00, 0xf0, 0x11, 0x00


	//----- nvinfo : EIATTR_KPARAM_INFO
	.align		4
.L_32:
        /*00cc*/ 	.byte	0x04, 0x17
        /*00ce*/ 	.short	(.L_34 - .L_33)
.L_33:
        /*00d0*/ 	.word	0x00000000
        /*00d4*/ 	.short	0x000e
        /*00d6*/ 	.short	0x004c
        /*00d8*/ 	.byte	0x00, 0xf0, 0x11, 0x00


	//----- nvinfo : EIATTR_KPARAM_INFO
	.align		4
.L_34:
        /*00dc*/ 	.byte	0x04, 0x17
        /*00de*/ 	.short	(.L_36 - .L_35)
.L_35:
        /*00e0*/ 	.word	0x00000000
        /*00e4*/ 	.short	0x000d
        /*00e6*/ 	.short	0x0048
        /*00e8*/ 	.byte	0x00, 0xf0, 0x11, 0x00


	//----- nvinfo : EIATTR_KPARAM_INFO
	.align		4
.L_36:
        /*00ec*/ 	.byte	0x04, 0x17
        /*00ee*/ 	.short	(.L_38 - .L_37)
.L_37:
        /*00f0*/ 	.word	0x00000000
        /*00f4*/ 	.short	0x000c
        /*00f6*/ 	.short	0x0044
        /*00f8*/ 	.byte	0x00, 0xf0, 0x11, 0x00


	//----- nvinfo : EIATTR_KPARAM_INFO
	.align		4
.L_38:
        /*00fc*/ 	.byte	0x04, 0x17
        /*00fe*/ 	.short	(.L_40 - .L_39)
.L_39:
        /*0100*/ 	.word	0x00000000
        /*0104*/ 	.short	0x000b
        /*0106*/ 	.short	0x0040
        /*0108*/ 	.byte	0x00, 0xf0, 0x11, 0x00


	//----- nvinfo : EIATTR_KPARAM_INFO
	.align		4
.L_40:
        /*010c*/ 	.byte	0x04, 0x17
        /*010e*/ 	.short	(.L_42 - .L_41)
.L_41:
        /*0110*/ 	.word	0x00000000
        /*0114*/ 	.short	0x000a
        /*0116*/ 	.short	0x003c
        /*0118*/ 	.byte	0x00, 0xf0, 0x11, 0x00


	//----- nvinfo : EIATTR_KPARAM_INFO
	.align		4
.L_42:
        /*011c*/ 	.byte	0x04, 0x17
        /*011e*/ 	.short	(.L_44 - .L_43)
.L_43:
        /*0120*/ 	.word	0x00000000
        /*0124*/ 	.short	0x0009
        /*0126*/ 	.short	0x0038
        /*0128*/ 	.byte	0x00, 0xf0, 0x11, 0x00


	//----- nvinfo : EIATTR_KPARAM_INFO
	.align		4
.L_44:
        /*012c*/ 	.byte	0x04, 0x17
        /*012e*/ 	.short	(.L_46 - .L_45)
.L_45:
        /*0130*/ 	.word	0x00000000
        /*0134*/ 	.short	0x0008
        /*0136*/ 	.short	0x0034
        /*0138*/ 	.byte	0x00, 0xf0, 0x11, 0x00


	//----- nvinfo : EIATTR_KPARAM_INFO
	.align		4
.L_46:
        /*013c*/ 	.byte	0x04, 0x17
        /*013e*/ 	.short	(.L_48 - .L_47)
.L_47:
        /*0140*/ 	.word	0x00000000
        /*0144*/ 	.short	0x0007
        /*0146*/ 	.short	0x0030
        /*0148*/ 	.byte	0x00, 0xf0, 0x11, 0x00


	//----- nvinfo : EIATTR_KPARAM_INFO
	.align		4
.L_48:
        /*014c*/ 	.byte	0x04, 0x17
        /*014e*/ 	.short	(.L_50 - .L_49)
.L_49:
        /*0150*/ 	.word	0x00000000
        /*0154*/ 	.short	0x0006
        /*0156*/ 	.short	0x002c
        /*0158*/ 	.byte	0x00, 0xf0, 0x11, 0x00


	//----- nvinfo : EIATTR_KPARAM_INFO
	.align		4
.L_50:
        /*015c*/ 	.byte	0x04, 0x17
        /*015e*/ 	.short	(.L_52 - .L_51)
.L_51:
        /*0160*/ 	.word	0x00000000
        /*0164*/ 	.short	0x0005
        /*0166*/ 	.short	0x0028
        /*0168*/ 	.byte	0x00, 0xf0, 0x11, 0x00


	//----- nvinfo : EIATTR_KPARAM_INFO
	.align		4
.L_52:
        /*016c*/ 	.byte	0x04, 0x17
        /*016e*/ 	.short	(.L_54 - .L_53)
.L_53:
        /*0170*/ 	.word	0x00000000
        /*0174*/ 	.short	0x0004
        /*0176*/ 	.short	0x0020
        /*0178*/ 	.byte	0x00, 0xf4, 0x21, 0x00


	//----- nvinfo : EIATTR_KPARAM_INFO
	.align		4
.L_54:
        /*017c*/ 	.byte	0x04, 0x17
        /*017e*/ 	.short	(.L_56 - .L_55)
.L_55:
        /*0180*/ 	.word	0x00000000
        /*0184*/ 	.short	0x0003
        /*0186*/ 	.short	0x0018
        /*0188*/ 	.byte	0x00, 0xf4, 0x21, 0x00


	//----- nvinfo : EIATTR_KPARAM_INFO
	.align		4
.L_56:
        /*018c*/ 	.byte	0x04, 0x17
        /*018e*/ 	.short	(.L_58 - .L_57)
.L_57:
        /*0190*/ 	.word	0x00000000
        /*0194*/ 	.short	0x0002
        /*0196*/ 	.short	0x0010
        /*0198*/ 	.byte	0x00, 0xf4, 0x21, 0x00


	//----- nvinfo : EIATTR_KPARAM_INFO
	.align		4
.L_58:
        /*019c*/ 	.byte	0x04, 0x17
        /*019e*/ 	.short	(.L_60 - .L_59)
.L_59:
        /*01a0*/ 	.word	0x00000000
        /*01a4*/ 	.short	0x0001
        /*01a6*/ 	.short	0x0008
        /*01a8*/ 	.byte	0x00, 0xf4, 0x21, 0x00


	//----- nvinfo : EIATTR_KPARAM_INFO
	.align		4
.L_60:
        /*01ac*/ 	.byte	0x04, 0x17
        /*01ae*/ 	.short	(.L_62 - .L_61)
.L_61:
        /*01b0*/ 	.word	0x00000000
        /*01b4*/ 	.short	0x0000
        /*01b6*/ 	.short	0x0000
        /*01b8*/ 	.byte	0x00, 0xf4, 0x21, 0x00


	//----- nvinfo : EIATTR_MAXREG_COUNT
	.align		4
.L_62:
        /*01bc*/ 	.byte	0x03, 0x1b
        /*01be*/ 	.short	0x00ff


	//----- nvinfo : EIATTR_NUM_BARRIERS
	.align		4
        /*01c0*/ 	.byte	0x02, 0x4c
        /*01c2*/ 	.byte	0x01
	.zero		1


	//----- nvinfo : EIATTR_MERCURY_ISA_VERSION
	.align		4
        /*01c4*/ 	.byte	0x03, 0x5f
        /*01c6*/ 	.short	0x0000


	//----- nvinfo : EIATTR_COOP_GROUP_MASK_REGIDS
	.align		4
        /*01c8*/ 	.byte	0x04, 0x29
        /*01ca*/ 	.short	(.L_64 - .L_63)


	//   ....[0]....
.L_63:
        /*01cc*/ 	.word	0xffffffff


	//   ....[1]....
        /*01d0*/ 	.word	0xffffffff


	//   ....[2]....
        /*01d4*/ 	.word	0xffffffff


	//   ....[3]....
        /*01d8*/ 	.word	0xffffffff


	//   ....[4]....
        /*01dc*/ 	.word	0xffffffff


	//   ....[5]....
        /*01e0*/ 	.word	0xffffffff


	//   ....[6]....
        /*01e4*/ 	.word	0xffffffff


	//   ....[7]....
        /*01e8*/ 	.word	0xffffffff


	//----- nvinfo : EIATTR_COOP_GROUP_INSTR_OFFSETS
	.align		4
.L_64:
        /*01ec*/ 	.byte	0x04, 0x28
        /*01ee*/ 	.short	(.L_66 - .L_65)


	//   ....[0]....
.L_65:
        /*01f0*/ 	.word	0x000010d0


	//   ....[1]....
        /*01f4*/ 	.word	0x00001110


	//   ....[2]....
        /*01f8*/ 	.word	0x00001130


	//   ....[3]....
        /*01fc*/ 	.word	0x00001150


	//   ....[4]....
        /*0200*/ 	.word	0x00001550


	//   ....[5]....
        /*0204*/ 	.word	0x00001570


	//   ....[6]....
        /*0208*/ 	.word	0x00001680


	//   ....[7]....
        /*020c*/ 	.word	0x00001690


	//----- nvinfo : EIATTR_EXIT_INSTR_OFFSETS
	.align		4
.L_66:
        /*0210*/ 	.byte	0x04, 0x1c
        /*0212*/ 	.short	(.L_68 - .L_67)


	//   ....[0]....
.L_67:
        /*0214*/ 	.word	0x00002be0


	//   ....[1]....
        /*0218*/ 	.word	0x00002c80


	//----- nvinfo : EIATTR_REQNTID
	.align		4
.L_68:
        /*021c*/ 	.byte	0x04, 0x10
        /*021e*/ 	.short	(.L_70 - .L_69)
.L_69:
        /*0220*/ 	.word	0x00000100
        /*0224*/ 	.word	0x00000001
        /*0228*/ 	.word	0x00000001
.L_70:


//--------------------- .nv.callgraph             --------------------------
	.section	.nv.callgraph,"",@"SHT_CUDA_CALLGRAPH"
	.align	4
	.sectionentsize	8
	.align		4
        /*0000*/ 	.word	0x00000000
	.align		4
        /*0004*/ 	.word	0xffffffff
	.align		4
        /*0008*/ 	.word	0x00000000
	.align		4
        /*000c*/ 	.word	0xfffffffe
	.align		4
        /*0010*/ 	.word	0x00000000
	.align		4
        /*0014*/ 	.word	0xfffffffd
	.align		4
        /*0018*/ 	.word	0x00000000
	.align		4
        /*001c*/ 	.word	0xfffffffc


//--------------------- .nv.rel.action            --------------------------
	.section	.nv.rel.action,"",@"SHT_CUDA_RELOCINFO"
	.align	8
	.sectionentsize	8
        /*0000*/ 	.byte	0x73, 0x00, 0x00, 0x00, 0x00, 0x00, 0x00, 0x00, 0x00, 0x00, 0x00, 0x11, 0x25, 0x00, 0x05, 0x36


//--------------------- .nv.constant4             --------------------------
	.section	.nv.constant4,"a",@progbits
	.align	8
	.align		8
.nv.constant4:
        /*0000*/ 	.dword	_$_str


//--------------------- .nv.constant0.attn_fwd    --------------------------
	.section	.nv.constant0.attn_fwd,"a",@progbits
	.sectionflags	@""
	.align	4
.nv.constant0.attn_fwd:
	.zero		488


//--------------------- .text.attn_fwd            --------------------------
	.section	.text.attn_fwd,"ax",@progbits
	.sectioninfo	@"SHI_REGISTERS=98"
	.align	128
        .global         attn_fwd
        .type           attn_fwd,@function
        .size           attn_fwd,(.L_x_3 - attn_fwd)
        .other          attn_fwd,@"STO_CUDA_ENTRY STV_DEFAULT"
attn_fwd:
.text.attn_fwd:
[----:B------:R-:W-:Y:S02]  /*0000*/  MOV R1, c[0x0][0x28] ;  /* 0x00000a0000017a02 */ /* 0x000fe40000000f00 */
[----:B------:R-:W0:Y:S01]  /*0010*/  S2R R0, SR_TID.X ;  /* 0x0000000000007919 */ /* 0x000e220000002100 */
[----:B------:R-:W-:Y:S01]  /*0020*/  IMAD.MOV.U32 R22, RZ, RZ, c[0x0][0x198] ;  /* 0x00006600ff167624 */ /* 0x000fe200078e00ff */
[----:B------:R-:W-:Y:S02]  /*0030*/  ULDC.64 UR4, c[0x0][0x118] ;  /* 0x0000460000047ab9 */ /* 0x000fe40000000a00 */
[----:B------:R-:W1:Y:S04]  /*0040*/  S2R R3, SR_CTAID.X ;  /* 0x0000000000037919 */ /* 0x000e680000002500 */
[----:B------:R-:W2:Y:S01]  /*0050*/  S2R R2, SR_CTAID.Y ;  /* 0x0000000000027919 */ /* 0x000ea20000002600 */
[----:B0-----:R-:W-:Y:S02]  /*0060*/  LOP3.LUT R52, R0, 0x3f, RZ, 0xc0, !PT ;  /* 0x0000003f00347812 */ /* 0x001fe400078ec0ff */
[----:B------:R-:W-:-:S02]  /*0070*/  SHF.R.U32.HI R4, RZ, 0x6, R0 ;  /* 0x00000006ff047819 */ /* 0x000fc40000011600 */
[----:B-1----:R-:W-:Y:S02]  /*0080*/  LEA R3, R3, R52, 0x6 ;  /* 0x0000003403037211 */ /* 0x002fe400078e30ff */
[----:B------:R-:W-:Y:S01]  /*0090*/  SGXT.U32 R4, R4, 0x2 ;  /* 0x000000020404781a */ /* 0x000fe20000000000 */
[----:B--2---:R-:W-:Y:S02]  /*00a0*/  IMAD R5, R2, c[0x0][0x190], RZ ;  /* 0x0000640002057a24 */ /* 0x004fe400078e02ff */
[----:B------:R-:W-:Y:S02]  /*00b0*/  IMAD R7, R3, c[0x0][0x194], RZ ;  /* 0x0000650003077a24 */ /* 0x000fe400078e02ff */
[----:B------:R-:W-:Y:S01]  /*00c0*/  IMAD R11, R4, c[0x0][0x198], RZ ;  /* 0x00006600040b7a24 */ /* 0x000fe200078e02ff */
[C---:B------:R-:W-:Y:S01]  /*00d0*/  SHF.L.U32 R6, R5.reuse, 0x1, RZ ;  /* 0x0000000105067819 */ /* 0x040fe200000006ff */
[----:B------:R-:W-:Y:S01]  /*00e0*/  IMAD.HI R5, R5, 0x2, RZ ;  /* 0x0000000205057827 */ /* 0x000fe200078e02ff */
[----:B------:R-:W-:-:S03]  /*00f0*/  SHF.L.U32 R9, R7, 0x1, RZ ;  /* 0x0000000107097819 */ /* 0x000fc600000006ff */
[----:B------:R-:W-:Y:S01]  /*0100*/  IMAD R12, R22, 0x4, R11 ;  /* 0x00000004160c7824 */ /* 0x000fe200078e020b */
[----:B------:R-:W-:Y:S01]  /*0110*/  IADD3 R36, P0, P1, R9, c[0x0][0x160], R6 ;  /* 0x0000580009247a10 */ /* 0x000fe2000791e006 */
[----:B------:R-:W-:-:S03]  /*0120*/  IMAD.HI R8, R7, 0x2, RZ ;  /* 0x0000000207087827 */ /* 0x000fc600078e02ff */
[----:B------:R-:W-:Y:S02]  /*0130*/  LEA R9, R22, R12, 0x2 ;  /* 0x0000000c16097211 */ /* 0x000fe400078e10ff */
[----:B------:R-:W-:Y:S02]  /*0140*/  IADD3.X R38, R8, c[0x0][0x164], R5, P0, P1 ;  /* 0x0000590008267a10 */ /* 0x000fe400007e2405 */
[-C--:B------:R-:W-:Y:S02]  /*0150*/  LEA R6, P0, R11, R36.reuse, 0x1 ;  /* 0x000000240b067211 */ /* 0x080fe400078008ff */
[C---:B------:R-:W-:Y:S02]  /*0160*/  LEA R5, R22.reuse, R9, 0x2 ;  /* 0x0000000916057211 */ /* 0x040fe400078e10ff */
[----:B------:R-:W-:Y:S02]  /*0170*/  LEA R10, P1, R9, R36, 0x1 ;  /* 0x00000024090a7211 */ /* 0x000fe400078208ff */
[----:B------:R-:W-:Y:S01]  /*0180*/  LEA.HI.X.SX32 R7, R11, R38, 0x1, P0 ;  /* 0x000000260b077211 */ /* 0x000fe200000f0eff */
[----:B------:R-:W-:Y:S01]  /*0190*/  IMAD R15, R22, 0x4, R5 ;  /* 0x00000004160f7824 */ /* 0x000fe200078e0205 */
[----:B------:R-:W-:-:S02]  /*01a0*/  LEA R8, P0, R12, R36, 0x1 ;  /* 0x000000240c087211 */ /* 0x000fc400078008ff */
[-C--:B------:R-:W-:Y:S01]  /*01b0*/  LEA.HI.X.SX32 R11, R9, R38.reuse, 0x1, P1 ;  /* 0x00000026090b7211 */ /* 0x080fe200008f0eff */
[----:B------:R0:W2:Y:S01]  /*01c0*/  LDG.E.U16 R24, [R6.64] ;  /* 0x0000000406187981 */ /* 0x0000a2000c1e1500 */
[----:B------:R-:W-:Y:S02]  /*01d0*/  LEA.HI.X.SX32 R9, R12, R38, 0x1, P0 ;  /* 0x000000260c097211 */ /* 0x000fe400000f0eff */
[C---:B------:R-:W-:Y:S01]  /*01e0*/  LEA R12, P0, R5.reuse, R36, 0x1 ;  /* 0x00000024050c7211 */ /* 0x040fe200078008ff */
[----:B------:R1:W3:Y:S01]  /*01f0*/  LDG.E.U16 R26, [R10.64] ;  /* 0x000000040a1a7981 */ /* 0x0002e2000c1e1500 */
[C---:B------:R-:W-:Y:S02]  /*0200*/  LEA R16, R22.reuse, R15, 0x2 ;  /* 0x0000000f16107211 */ /* 0x040fe400078e10ff */
[----:B------:R-:W-:Y:S01]  /*0210*/  LEA.HI.X.SX32 R13, R5, R38, 0x1, P0 ;  /* 0x00000026050d7211 */ /* 0x000fe200000f0eff */
[----:B------:R4:W5:Y:S01]  /*0220*/  LDG.E.U16 R23, [R8.64] ;  /* 0x0000000408177981 */ /* 0x000962000c1e1500 */
[----:B------:R-:W-:-:S02]  /*0230*/  LEA R5, R22, R16, 0x2 ;  /* 0x0000001016057211 */ /* 0x000fc400078e10ff */
[-C--:B0-----:R-:W-:Y:S01]  /*0240*/  LEA R6, P0, R16, R36.reuse, 0x1 ;  /* 0x0000002410067211 */ /* 0x081fe200078008ff */
[----:B------:R0:W5:Y:S01]  /*0250*/  LDG.E.U16 R25, [R12.64] ;  /* 0x000000040c197981 */ /* 0x000162000c1e1500 */
[----:B------:R-:W-:Y:S01]  /*0260*/  LEA R14, P1, R15, R36, 0x1 ;  /* 0x000000240f0e7211 */ /* 0x000fe200078208ff */
[----:B------:R-:W-:Y:S01]  /*0270*/  IMAD R17, R22, 0x4, R5 ;  /* 0x0000000416117824 */ /* 0x000fe200078e0205 */
[----:B------:R-:W-:-:S04]  /*0280*/  LEA.HI.X.SX32 R7, R16, R38, 0x1, P0 ;  /* 0x0000002610077211 */ /* 0x000fc800000f0eff */
[C---:B------:R-:W-:Y:S01]  /*0290*/  LEA R18, R22.reuse, R17, 0x2 ;  /* 0x0000001116127211 */ /* 0x040fe200078e10ff */
[----:B------:R0:W5:Y:S01]  /*02a0*/  LDG.E.U16 R27, [R6.64] ;  /* 0x00000004061b7981 */ /* 0x000162000c1e1500 */
[C---:B-1----:R-:W-:Y:S02]  /*02b0*/  LEA R10, P0, R5.reuse, R36, 0x1 ;  /* 0x00000024050a7211 */ /* 0x042fe400078008ff */
[----:B------:R-:W-:Y:S02]  /*02c0*/  LEA R20, R22, R18, 0x2 ;  /* 0x0000001216147211 */ /* 0x000fe400078e10ff */
[----:B------:R-:W-:-:S03]  /*02d0*/  LEA.HI.X.SX32 R11, R5, R38, 0x1, P0 ;  /* 0x00000026050b7211 */ /* 0x000fc600000f0eff */
[C---:B------:R-:W-:Y:S01]  /*02e0*/  IMAD R5, R22.reuse, 0x4, R20 ;  /* 0x0000000416057824 */ /* 0x040fe200078e0214 */
[----:B------:R-:W-:Y:S01]  /*02f0*/  LEA.HI.X.SX32 R15, R15, R38, 0x1, P1 ;  /* 0x000000260f0f7211 */ /* 0x000fe200008f0eff */
[----:B------:R1:W5:Y:S01]  /*0300*/  LDG.E.U16 R30, [R10.64] ;  /* 0x000000040a1e7981 */ /* 0x000362000c1e1500 */
[C---:B----4-:R-:W-:Y:S02]  /*0310*/  LEA R8, P0, R17.reuse, R36, 0x1 ;  /* 0x0000002411087211 */ /* 0x050fe400078008ff */
[----:B------:R-:W-:Y:S01]  /*0320*/  LEA R21, R22, R5, 0x2 ;  /* 0x0000000516157211 */ /* 0x000fe200078e10ff */
[----:B------:R4:W5:Y:S01]  /*0330*/  LDG.E.U16 R28, [R14.64] ;  /* 0x000000040e1c7981 */ /* 0x000962000c1e1500 */
[----:B------:R-:W-:Y:S02]  /*0340*/  LEA.HI.X.SX32 R9, R17, R38, 0x1, P0 ;  /* 0x0000002611097211 */ /* 0x000fe400000f0eff */
[CC--:B0-----:R-:W-:Y:S02]  /*0350*/  LEA R12, P0, R5.reuse, R36.reuse, 0x1 ;  /* 0x00000024050c7211 */ /* 0x0c1fe400078008ff */
[----:B------:R-:W-:Y:S01]  /*0360*/  LEA R16, P1, R18, R36, 0x1 ;  /* 0x0000002412107211 */ /* 0x000fe200078208ff */
[----:B------:R0:W5:Y:S01]  /*0370*/  LDG.E.U16 R31, [R8.64] ;  /* 0x00000004081f7981 */ /* 0x000162000c1e1500 */
[----:B------:R-:W-:-:S02]  /*0380*/  LEA.HI.X.SX32 R13, R5, R38, 0x1, P0 ;  /* 0x00000026050d7211 */ /* 0x000fc400000f0eff */
[----:B----4-:R-:W-:Y:S02]  /*0390*/  LEA R14, R22, R21, 0x2 ;  /* 0x00000015160e7211 */ /* 0x010fe400078e10ff */
[----:B------:R-:W-:Y:S01]  /*03a0*/  LEA.HI.X.SX32 R17, R18, R38, 0x1, P1 ;  /* 0x0000002612117211 */ /* 0x000fe200008f0eff */
[----:B------:R4:W5:Y:S01]  /*03b0*/  LDG.E.U16 R12, [R12.64] ;  /* 0x000000040c0c7981 */ /* 0x000962000c1e1500 */
[----:B------:R-:W-:Y:S02]  /*03c0*/  LEA R15, R22, R14, 0x2 ;  /* 0x0000000e160f7211 */ /* 0x000fe400078e10ff */
[----:B------:R-:W-:Y:S01]  /*03d0*/  LEA R6, P0, R14, R36, 0x1 ;  /* 0x000000240e067211 */ /* 0x000fe200078008ff */
[----:B------:R0:W5:Y:S02]  /*03e0*/  LDG.E.U16 R32, [R16.64] ;  /* 0x0000000410207981 */ /* 0x000164000c1e1500 */
[----:B------:R-:W-:Y:S01]  /*03f0*/  IMAD R5, R22, 0x4, R15 ;  /* 0x0000000416057824 */ /* 0x000fe200078e020f */
[----:B------:R-:W-:-:S02]  /*0400*/  LEA.HI.X.SX32 R7, R14, R38, 0x1, P0 ;  /* 0x000000260e077211 */ /* 0x000fc400000f0eff */
[CC--:B-1----:R-:W-:Y:S02]  /*0410*/  LEA R10, P0, R20.reuse, R36.reuse, 0x1 ;  /* 0x00000024140a7211 */ /* 0x0c2fe400078008ff */
[----:B------:R-:W-:Y:S01]  /*0420*/  LEA R18, P1, R5, R36, 0x1 ;  /* 0x0000002405127211 */ /* 0x000fe200078208ff */
[----:B------:R1:W5:Y:S01]  /*0430*/  LDG.E.U16 R34, [R6.64] ;  /* 0x0000000406227981 */ /* 0x000362000c1e1500 */
[----:B------:R-:W-:Y:S02]  /*0440*/  LEA.HI.X.SX32 R11, R20, R38, 0x1, P0 ;  /* 0x00000026140b7211 */ /* 0x000fe400000f0eff */
[----:B0-----:R-:W-:Y:S02]  /*0450*/  LEA R8, P0, R21, R36, 0x1 ;  /* 0x0000002415087211 */ /* 0x001fe400078008ff */
[----:B------:R-:W-:Y:S02]  /*0460*/  LEA R22, R22, R5, 0x2 ;  /* 0x0000000516167211 */ /* 0x000fe400078e10ff */
[-C--:B------:R-:W-:Y:S01]  /*0470*/  LEA.HI.X.SX32 R19, R5, R38.reuse, 0x1, P1 ;  /* 0x0000002605137211 */ /* 0x080fe200008f0eff */
[----:B------:R-:W5:Y:S01]  /*0480*/  LDG.E.U16 R11, [R10.64] ;  /* 0x000000040a0b7981 */ /* 0x000f62000c1e1500 */
[----:B------:R-:W-:-:S02]  /*0490*/  LEA.HI.X.SX32 R9, R21, R38, 0x1, P0 ;  /* 0x0000002615097211 */ /* 0x000fc400000f0eff */
[CC--:B------:R-:W-:Y:S01]  /*04a0*/  LEA R14, P1, R15.reuse, R36.reuse, 0x1 ;  /* 0x000000240f0e7211 */ /* 0x0c0fe200078208ff */
[----:B------:R0:W5:Y:S01]  /*04b0*/  LDG.E.U16 R18, [R18.64] ;  /* 0x0000000412127981 */ /* 0x000162000c1e1500 */
[C---:B------:R-:W-:Y:S02]  /*04c0*/  LEA R16, P0, R22.reuse, R36, 0x1 ;  /* 0x0000002416107211 */ /* 0x040fe400078008ff */
[-C--:B------:R-:W-:Y:S01]  /*04d0*/  LEA.HI.X.SX32 R15, R15, R38.reuse, 0x1, P1 ;  /* 0x000000260f0f7211 */ /* 0x080fe200008f0eff */
[----:B------:R0:W5:Y:S01]  /*04e0*/  LDG.E.U16 R9, [R8.64] ;  /* 0x0000000408097981 */ /* 0x000162000c1e1500 */
[----:B------:R-:W-:-:S04]  /*04f0*/  LEA.HI.X.SX32 R17, R22, R38, 0x1, P0 ;  /* 0x0000002616117211 */ /* 0x000fc800000f0eff */
[----:B------:R-:W5:Y:S04]  /*0500*/  LDG.E.U16 R15, [R14.64] ;  /* 0x000000040e0f7981 */ /* 0x000f68000c1e1500 */
[----:B------:R-:W5:Y:S01]  /*0510*/  LDG.E.U16 R17, [R16.64] ;  /* 0x0000000410117981 */ /* 0x000f62000c1e1500 */
[C---:B------:R-:W-:Y:S02]  /*0520*/  LOP3.LUT R5, R0.reuse, 0xc0, RZ, 0xc0, !PT ;  /* 0x000000c000057812 */ /* 0x040fe400078ec0ff */
[----:B-1----:R-:W-:Y:S02]  /*0530*/  SHF.L.U32 R6, R0, 0x1, RZ ;  /* 0x0000000100067819 */ /* 0x002fe400000006ff */
[----:B------:R-:W-:-:S04]  /*0540*/  SHF.R.U32.HI R7, RZ, 0x2, R5 ;  /* 0x00000002ff077819 */ /* 0x000fc80000011605 */
[----:B------:R-:W-:-:S04]  /*0550*/  LOP3.LUT R7, R7, 0x1fe, R6, 0x78, !PT ;  /* 0x000001fe07077812 */ /* 0x000fc800078e7806 */
[----:B0-----:R-:W-:Y:S02]  /*0560*/  LOP3.LUT R8, R7, 0x40, RZ, 0x3c, !PT ;  /* 0x0000004007087812 */ /* 0x001fe400078e3cff */
[----:B----4-:R-:W-:-:S04]  /*0570*/  MOV R13, c[0x0][0x1d0] ;  /* 0x00007400000d7a02 */ /* 0x010fc80000000f00 */
[----:B------:R-:W-:Y:S01]  /*0580*/  ISETP.GE.AND P0, PT, R13, 0x1, PT ;  /* 0x000000010d00780c */ /* 0x000fe20003f06270 */
[----:B------:R-:W-:Y:S01]  /*0590*/  IMAD.MOV.U32 R64, RZ, RZ, -0x800000 ;  /* 0xff800000ff407424 */ /* 0x000fe200078e00ff */
[----:B------:R-:W-:Y:S01]  /*05a0*/  MOV R19, 0x3f800000 ;  /* 0x3f80000000137802 */ /* 0x000fe20000000f00 */
[----:B------:R-:W-:Y:S01]  /*05b0*/  CS2R R20, SRZ ;  /* 0x0000000000147805 */ /* 0x000fe2000001ff00 */
[----:B------:R-:W-:Y:S01]  /*05c0*/  MOV R65, 0xff800000 ;  /* 0xff80000000417802 */ /* 0x000fe20000000f00 */
[----:B------:R-:W-:Y:S01]  /*05d0*/  CS2R R36, SRZ ;  /* 0x0000000000247805 */ /* 0x000fe2000001ff00 */
[----:B------:R-:W-:Y:S01]  /*05e0*/  CS2R R38, SRZ ;  /* 0x0000000000267805 */ /* 0x000fe2000001ff00 */
[----:B------:R-:W-:Y:S01]  /*05f0*/  CS2R R44, SRZ ;  /* 0x00000000002c7805 */ /* 0x000fe2000001ff00 */
[----:B------:R-:W-:Y:S01]  /*0600*/  CS2R R46, SRZ ;  /* 0x00000000002e7805 */ /* 0x000fe2000001ff00 */
[----:B------:R-:W-:Y:S01]  /*0610*/  CS2R R40, SRZ ;  /* 0x0000000000287805 */ /* 0x000fe2000001ff00 */
[----:B------:R-:W-:Y:S01]  /*0620*/  CS2R R42, SRZ ;  /* 0x00000000002a7805 */ /* 0x000fe2000001ff00 */
[----:B------:R-:W-:Y:S01]  /*0630*/  CS2R R48, SRZ ;  /* 0x0000000000307805 */ /* 0x000fe2000001ff00 */
[----:B------:R-:W-:Y:S01]  /*0640*/  CS2R R50, SRZ ;  /* 0x0000000000327805 */ /* 0x000fe2000001ff00 */
[----:B------:R-:W-:Y:S01]  /*0650*/  IMAD.SHL.U32 R13, R0, 0x20, RZ ;  /* 0x00000020000d7824 */ /* 0x000fe200078e00ff */
[----:B--2---:R-:W-:Y:S04]  /*0660*/  STS.U16 [R7], R24 ;  /* 0x0000001807007388 */ /* 0x004fe80000000400 */
[----:B---3--:R-:W-:Y:S04]  /*0670*/  STS.U16 [R7+0x400], R26 ;  /* 0x0004001a07007388 */ /* 0x008fe80000000400 */
[----:B-----5:R-:W-:Y:S04]  /*0680*/  STS.U16 [R7+0xc00], R30 ;  /* 0x000c001e07007388 */ /* 0x020fe80000000400 */
[----:B------:R-:W-:Y:S04]  /*0690*/  STS.U16 [R7+0x800], R28 ;  /* 0x0008001c07007388 */ /* 0x000fe80000000400 */
[----:B------:R0:W-:Y:S04]  /*06a0*/  STS.U16 [R7+0x1400], R12 ;  /* 0x0014000c07007388 */ /* 0x0001e80000000400 */
[----:B------:R1:W-:Y:S04]  /*06b0*/  STS.U16 [R7+0x1000], R32 ;  /* 0x0010002007007388 */ /* 0x0003e80000000400 */
[----:B------:R2:W-:Y:S04]  /*06c0*/  STS.U16 [R7+0x1800], R34 ;  /* 0x0018002207007388 */ /* 0x0005e80000000400 */
[----:B------:R-:W-:Y:S04]  /*06d0*/  STS.U16 [R7+0x1c00], R18 ;  /* 0x001c001207007388 */ /* 0x000fe80000000400 */
[----:B------:R-:W-:Y:S04]  /*06e0*/  STS.U16 [R8+0x1200], R11 ;  /* 0x0012000b08007388 */ /* 0x000fe80000000400 */
[----:B------:R-:W-:Y:S04]  /*06f0*/  STS.U16 [R8+0x1600], R9 ;  /* 0x0016000908007388 */ /* 0x000fe80000000400 */
[----:B------:R-:W-:Y:S04]  /*0700*/  STS.U16 [R8+0x1a00], R15 ;  /* 0x001a000f08007388 */ /* 0x000fe80000000400 */
[----:B------:R-:W-:Y:S01]  /*0710*/  STS.U16 [R8+0x1e00], R17 ;  /* 0x001e001108007388 */ /* 0x000fe20000000400 */
[----:B0-----:R-:W-:Y:S01]  /*0720*/  MOV R12, 0x3f800000 ;  /* 0x3f800000000c7802 */ /* 0x001fe20000000f00 */
[----:B------:R-:W-:Y:S01]  /*0730*/  CS2R R28, SRZ ;  /* 0x00000000001c7805 */ /* 0x000fe2000001ff00 */
[----:B-1----:R-:W-:Y:S01]  /*0740*/  CS2R R32, SRZ ;  /* 0x0000000000207805 */ /* 0x002fe2000001ff00 */
[----:B------:R0:W-:Y:S01]  /*0750*/  STS.U16 [R8+0x200], R23 ;  /* 0x0002001708007388 */ /* 0x0001e20000000400 */
[----:B--2---:R-:W-:-:S03]  /*0760*/  CS2R R34, SRZ ;  /* 0x0000000000227805 */ /* 0x004fc6000001ff00 */
[----:B------:R1:W-:Y:S04]  /*0770*/  STS.U16 [R8+0x600], R25 ;  /* 0x0006001908007388 */ /* 0x0003e80000000400 */
[----:B------:R2:W-:Y:S01]  /*0780*/  STS.U16 [R8+0xa00], R27 ;  /* 0x000a001b08007388 */ /* 0x0005e20000000400 */
[----:B0-----:R-:W-:-:S03]  /*0790*/  CS2R R22, SRZ ;  /* 0x0000000000167805 */ /* 0x001fc6000001ff00 */
[----:B------:R0:W-:Y:S01]  /*07a0*/  STS.U16 [R8+0xe00], R31 ;  /* 0x000e001f08007388 */ /* 0x0001e20000000400 */
[----:B-1----:R-:W-:Y:S01]  /*07b0*/  CS2R R24, SRZ ;  /* 0x0000000000187805 */ /* 0x002fe2000001ff00 */
[----:B--2---:R-:W-:Y:S01]  /*07c0*/  CS2R R26, SRZ ;  /* 0x00000000001a7805 */ /* 0x004fe2000001ff00 */
[----:B0-----:R-:W-:Y:S01]  /*07d0*/  CS2R R30, SRZ ;  /* 0x00000000001e7805 */ /* 0x001fe2000001ff00 */
[----:B------:R-:W-:Y:S05]  /*07e0*/  @!P0 BRA `(.L_x_0) ;  /* 0x0000106000008947 */ /* 0x000fea0003800000 */
[----:B------:R-:W-:Y:S01]  /*07f0*/  IMAD R52, R52, c[0x0][0x1a8], RZ ;  /* 0x00006a0034347a24 */ /* 0x000fe200078e02ff */
[----:B------:R-:W-:Y:S01]  /*0800*/  LOP3.LUT R14, R0, 0xf, RZ, 0xc0, !PT ;  /* 0x0000000f000e7812 */ /* 0x000fe200078ec0ff */
[----:B------:R-:W-:Y:S01]  /*0810*/  IMAD R9, R2, c[0x0][0x1a0], RZ ;  /* 0x0000680002097a24 */ /* 0x000fe200078e02ff */
[----:B------:R-:W-:Y:S01]  /*0820*/  LOP3.LUT R15, R6, 0x10, RZ, 0xc0, !PT ;  /* 0x00000010060f7812 */ /* 0x000fe200078ec0ff */
[----:B------:R-:W-:Y:S01]  /*0830*/  IMAD R10, R2, c[0x0][0x1b0], RZ ;  /* 0x00006c00020a7a24 */ /* 0x000fe200078e02ff */
[C---:B------:R-:W-:Y:S01]  /*0840*/  SHF.L.U32 R12, R52.reuse, 0x1, RZ ;  /* 0x00000001340c7819 */ /* 0x040fe200000006ff */
[----:B------:R-:W-:Y:S01]  /*0850*/  IMAD.HI R52, R52, 0x2, RZ ;  /* 0x0000000234347827 */ /* 0x000fe200078e02ff */
[C---:B------:R-:W-:Y:S01]  /*0860*/  SHF.L.U32 R11, R9.reuse, 0x1, RZ ;  /* 0x00000001090b7819 */ /* 0x040fe200000006ff */
[----:B------:R-:W-:Y:S01]  /*0870*/  CS2R R28, SRZ ;  /* 0x00000000001c7805 */ /* 0x000fe2000001ff00 */
[----:B------:R-:W-:Y:S01]  /*0880*/  LOP3.LUT R16, R0, 0x10, RZ, 0xc0, !PT ;  /* 0x0000001000107812 */ /* 0x000fe200078ec0ff */
[----:B------:R-:W-:Y:S01]  /*0890*/  IMAD.HI R9, R9, 0x2, RZ ;  /* 0x0000000209097827 */ /* 0x000fe200078e02ff */
[----:B------:R-:W-:Y:S01]  /*08a0*/  IADD3 R82, P0, P1, R12, c[0x0][0x168], R11 ;  /* 0x00005a000c527a10 */ /* 0x000fe2000791e00b */
[----:B------:R-:W-:Y:S01]  /*08b0*/  CS2R R30, SRZ ;  /* 0x00000000001e7805 */ /* 0x000fe2000001ff00 */
[----:B------:R-:W-:Y:S01]  /*08c0*/  LOP3.LUT R11, R0, 0x7, RZ, 0xc0, !PT ;  /* 0x00000007000b7812 */ /* 0x000fe200078ec0ff */
[----:B------:R-:W-:Y:S01]  /*08d0*/  IMAD R12, R14, c[0x0][0x1b4], RZ ;  /* 0x00006d000e0c7a24 */ /* 0x000fe200078e02ff */
[--C-:B------:R-:W-:Y:S01]  /*08e0*/  LOP3.LUT R18, R15, 0x60, R0.reuse, 0xf8, !PT ;  /* 0x000000600f127812 */ /* 0x100fe200078ef800 */
[----:B------:R-:W-:Y:S01]  /*08f0*/  IMAD.SHL.U32 R15, R16, 0x40, RZ ;  /* 0x00000040100f7824 */ /* 0x000fe200078e00ff */
[----:B------:R-:W-:Y:S01]  /*0900*/  IADD3.X R52, R52, c[0x0][0x16c], R9, P0, P1 ;  /* 0x00005b0034347a10 */ /* 0x000fe200007e2409 */
[----:B------:R-:W-:Y:S01]  /*0910*/  IMAD R51, R11, 0x90, RZ ;  /* 0x000000900b337824 */ /* 0x000fe200078e02ff */
[C---:B------:R-:W-:Y:S01]  /*0920*/  SHF.L.U32 R11, R10.reuse, 0x1, RZ ;  /* 0x000000010a0b7819 */ /* 0x040fe200000006ff */
[----:B------:R-:W-:Y:S01]  /*0930*/  IMAD.HI R10, R10, 0x2, RZ ;  /* 0x000000020a0a7827 */ /* 0x000fe200078e02ff */
[C---:B------:R-:W-:Y:S01]  /*0940*/  SHF.L.U32 R14, R12.reuse, 0x1, RZ ;  /* 0x000000010c0e7819 */ /* 0x040fe200000006ff */
[----:B------:R-:W-:Y:S01]  /*0950*/  CS2R R24, SRZ ;  /* 0x0000000000187805 */ /* 0x000fe2000001ff00 */
[----:B------:R-:W-:Y:S01]  /*0960*/  LOP3.LUT R18, R51, R18, RZ, 0x3c, !PT ;  /* 0x0000001233127212 */ /* 0x000fe200078e3cff */
[----:B------:R-:W-:Y:S01]  /*0970*/  IMAD.HI R9, R12, 0x2, RZ ;  /* 0x000000020c097827 */ /* 0x000fe200078e02ff */
[----:B------:R-:W-:Y:S01]  /*0980*/  IADD3 R74, P0, P1, R14, c[0x0][0x170], R11 ;  /* 0x00005c000e4a7a10 */ /* 0x000fe2000791e00b */
[----:B------:R-:W-:Y:S01]  /*0990*/  CS2R R26, SRZ ;  /* 0x00000000001a7805 */ /* 0x000fe2000001ff00 */
[----:B------:R-:W-:Y:S01]  /*09a0*/  MOV R22, c[0x0][0x1a4] ;  /* 0x0000690000167a02 */ /* 0x000fe20000000f00 */
[----:B------:R-:W-:Y:S01]  /*09b0*/  IMAD R20, R16, -0x30, R15 ;  /* 0xffffffd010147824 */ /* 0x000fe200078e020f */
[----:B------:R-:W-:Y:S01]  /*09c0*/  SHF.R.S32.HI R16, RZ, 0x2, R0 ;  /* 0x00000002ff107819 */ /* 0x000fe20000011400 */
[----:B------:R-:W-:Y:S01]  /*09d0*/  IMAD R11, R4, c[0x0][0x1a4], RZ ;  /* 0x00006900040b7a24 */ /* 0x000fe200078e02ff */
[----:B------:R-:W-:Y:S01]  /*09e0*/  IADD3.X R21, R9, c[0x0][0x174], R10, P0, P1 ;  /* 0x00005d0009157a10 */ /* 0x000fe200007e240a */
[----:B------:R-:W-:Y:S01]  /*09f0*/  IMAD.MOV.U32 R77, RZ, RZ, -0x800000 ;  /* 0xff800000ff4d7424 */ /* 0x000fe200078e00ff */
[----:B------:R-:W-:Y:S01]  /*0a00*/  SGXT R10, R16, 0x1 ;  /* 0x00000001100a781a */ /* 0x000fe20000000200 */
[----:B------:R-:W-:Y:S01]  /*0a10*/  IMAD R12, R22, 0x4, R11 ;  /* 0x00000004160c7824 */ /* 0x000fe200078e020b */
[----:B------:R-:W-:Y:S01]  /*0a20*/  IADD3 R14, R15, R18, RZ ;  /* 0x000000120f0e7210 */ /* 0x000fe20007ffe0ff */
[----:B------:R-:W-:Y:S01]  /*0a30*/  CS2R R36, SRZ ;  /* 0x0000000000247805 */ /* 0x000fe2000001ff00 */
[----:B------:R-:W-:Y:S01]  /*0a40*/  SHF.R.U32.HI R15, RZ, 0x4, R0 ;  /* 0x00000004ff0f7819 */ /* 0x000fe20000011600 */
[----:B------:R-:W-:Y:S01]  /*0a50*/  CS2R R38, SRZ ;  /* 0x0000000000267805 */ /* 0x000fe2000001ff00 */
[----:B------:R-:W-:Y:S01]  /*0a60*/  LOP3.LUT R18, R10, 0x90, RZ, 0xc0, !PT ;  /* 0x000000900a127812 */ /* 0x000fe200078ec0ff */
[----:B------:R-:W-:Y:S01]  /*0a70*/  CS2R R44, SRZ ;  /* 0x00000000002c7805 */ /* 0x000fe2000001ff00 */
[----:B------:R-:W-:Y:S01]  /*0a80*/  LEA.HI R10, R0, 0x30, RZ, 0x1c ;  /* 0x00000030000a7811 */ /* 0x000fe200078fe0ff */
[----:B------:R-:W-:Y:S01]  /*0a90*/  CS2R R46, SRZ ;  /* 0x00000000002e7805 */ /* 0x000fe2000001ff00 */
[----:B------:R-:W-:Y:S01]  /*0aa0*/  SGXT.U32 R9, R15, 0x4 ;  /* 0x000000040f09781a */ /* 0x000fe20000000000 */
[----:B------:R-:W-:Y:S01]  /*0ab0*/  CS2R R32, SRZ ;  /* 0x0000000000207805 */ /* 0x000fe2000001ff00 */
[----:B------:R-:W-:Y:S01]  /*0ac0*/  LEA R15, R22, R12, 0x2 ;  /* 0x0000000c160f7211 */ /* 0x000fe200078e10ff */
[----:B------:R-:W-:Y:S01]  /*0ad0*/  IMAD R10, R10, c[0x0][0x1b8], RZ ;  /* 0x00006e000a0a7a24 */ /* 0x000fe200078e02ff */
[----:B------:R-:W-:Y:S01]  /*0ae0*/  MOV R23, c[0x0][0x1b8] ;  /* 0x00006e0000177a02 */ /* 0x000fe20000000f00 */
[----:B------:R-:W-:Y:S01]  /*0af0*/  IMAD R16, R9, c[0x0][0x1b8], RZ ;  /* 0x00006e0009107a24 */ /* 0x000fe200078e02ff */
[----:B------:R-:W-:Y:S01]  /*0b00*/  LEA R88, P0, R11, R82, 0x1 ;  /* 0x000000520b587211 */ /* 0x000fe200078008ff */
[----:B------:R-:W-:Y:S01]  /*0b10*/  CS2R R34, SRZ ;  /* 0x0000000000227805 */ /* 0x000fe2000001ff00 */
[----:B------:R-:W-:Y:S01]  /*0b20*/  LEA R9, R22, R15, 0x2 ;  /* 0x0000000f16097211 */ /* 0x000fe200078e10ff */
[----:B------:R-:W-:Y:S01]  /*0b30*/  IMAD R17, R23, 0x10, R16 ;  /* 0x0000001017117824 */ /* 0x000fe200078e0210 */
[----:B------:R-:W-:Y:S01]  /*0b40*/  LEA R72, P3, R10, R74, 0x1 ;  /* 0x0000004a0a487211 */ /* 0x000fe200078608ff */
[----:B------:R-:W-:Y:S01]  /*0b50*/  CS2R R40, SRZ ;  /* 0x0000000000287805 */ /* 0x000fe2000001ff00 */
[-C--:B------:R-:W-:Y:S01]  /*0b60*/  LEA R86, P1, R12, R82.reuse, 0x1 ;  /* 0x000000520c567211 */ /* 0x080fe200078208ff */
[----:B------:R-:W-:Y:S01]  /*0b70*/  CS2R R42, SRZ ;  /* 0x00000000002a7805 */ /* 0x000fe2000001ff00 */
[----:B------:R-:W-:Y:S01]  /*0b80*/  LEA R84, P2, R15, R82, 0x1 ;  /* 0x000000520f547211 */ /* 0x000fe200078408ff */
[----:B------:R-:W-:Y:S01]  /*0b90*/  CS2R R48, SRZ ;  /* 0x0000000000307805 */ /* 0x000fe2000001ff00 */
[----:B------:R-:W-:-:S02]  /*0ba0*/  LEA.HI.X.SX32 R89, R11, R52, 0x1, P0 ;  /* 0x000000340b597211 */ /* 0x000fc400000f0eff */
[C---:B------:R-:W-:Y:S02]  /*0bb0*/  LEA R82, P0, R9.reuse, R82, 0x1 ;  /* 0x0000005209527211 */ /* 0x040fe400078008ff */
[----:B------:R-:W-:Y:S02]  /*0bc0*/  LEA.HI.X.SX32 R73, R10, R21, 0x1, P3 ;  /* 0x000000150a497211 */ /* 0x000fe400018f0eff */
[----:B------:R-:W-:Y:S02]  /*0bd0*/  SHF.R.S32.HI R10, RZ, 0x6, R0 ;  /* 0x00000006ff0a7819 */ /* 0x000fe40000011400 */
[-C--:B------:R-:W-:Y:S02]  /*0be0*/  LEA.HI.X.SX32 R87, R12, R52.reuse, 0x1, P1 ;  /* 0x000000340c577211 */ /* 0x080fe400008f0eff */
[----:B------:R-:W-:Y:S02]  /*0bf0*/  LEA.HI.X.SX32 R83, R9, R52, 0x1, P0 ;  /* 0x0000003409537211 */ /* 0x000fe400000f0eff */
[----:B------:R-:W-:-:S02]  /*0c00*/  LOP3.LUT R19, R18, 0x60, R13, 0xf8, !PT ;  /* 0x0000006012137812 */ /* 0x000fc400078ef80d */
[----:B------:R-:W-:Y:S02]  /*0c10*/  LEA R9, R23, R17, 0x4 ;  /* 0x0000001117097211 */ /* 0x000fe400078e20ff */
[----:B------:R-:W-:Y:S01]  /*0c20*/  LEA R78, P1, R17, R74, 0x1 ;  /* 0x0000004a114e7211 */ /* 0x000fe200078208ff */
[----:B------:R-:W-:Y:S01]  /*0c30*/  CS2R R22, SRZ ;  /* 0x0000000000167805 */ /* 0x000fe2000001ff00 */
[----:B------:R-:W-:Y:S02]  /*0c40*/  SGXT R10, R10, 0x1 ;  /* 0x000000010a0a781a */ /* 0x000fe40000000200 */
[----:B------:R-:W-:Y:S02]  /*0c50*/  LEA.HI.X.SX32 R85, R15, R52, 0x1, P2 ;  /* 0x000000340f557211 */ /* 0x000fe400010f0eff */
[----:B------:R-:W-:Y:S02]  /*0c60*/  LEA R80, P0, R16, R74, 0x1 ;  /* 0x0000004a10507211 */ /* 0x000fe400078008ff */
[----:B------:R-:W-:-:S02]  /*0c70*/  LOP3.LUT R19, R19, 0x10, R6, 0x78, !PT ;  /* 0x0000001013137812 */ /* 0x000fc400078e7806 */
[----:B------:R-:W-:Y:S02]  /*0c80*/  LEA R74, P2, R9, R74, 0x1 ;  /* 0x0000004a094a7211 */ /* 0x000fe400078408ff */
[-C--:B------:R-:W-:Y:S02]  /*0c90*/  LEA.HI.X.SX32 R79, R17, R21.reuse, 0x1, P1 ;  /* 0x00000015114f7211 */ /* 0x080fe400008f0eff */
[----:B------:R-:W-:Y:S02]  /*0ca0*/  LOP3.LUT R53, R10, 0x90, RZ, 0xc0, !PT ;  /* 0x000000900a357812 */ /* 0x000fe400078ec0ff */
[----:B------:R-:W-:Y:S02]  /*0cb0*/  LOP3.LUT R17, R51, 0x30, R6, 0x78, !PT ;  /* 0x0000003033117812 */ /* 0x000fe400078e7806 */
[----:B------:R-:W-:Y:S01]  /*0cc0*/  IADD3 R15, R19, R20, RZ ;  /* 0x00000014130f7210 */ /* 0x000fe20007ffe0ff */
[----:B------:R-:W-:Y:S01]  /*0cd0*/  IMAD.MOV.U32 R19, RZ, RZ, 0x3f800000 ;  /* 0x3f800000ff137424 */ /* 0x000fe200078e00ff */
[-C--:B------:R-:W-:Y:S01]  /*0ce0*/  LEA.HI.X.SX32 R81, R16, R21.reuse, 0x1, P0 ;  /* 0x0000001510517211 */ /* 0x080fe200000f0eff */
[----:B------:R-:W-:Y:S01]  /*0cf0*/  CS2R R50, SRZ ;  /* 0x0000000000327805 */ /* 0x000fe2000001ff00 */
[----:B------:R-:W-:-:S02]  /*0d00*/  LEA.HI.X.SX32 R75, R9, R21, 0x1, P2 ;  /* 0x00000015094b7211 */ /* 0x000fc400010f0eff */
[----:B------:R-:W-:Y:S01]  /*0d10*/  MOV R12, 0x3f800000 ;  /* 0x3f800000000c7802 */ /* 0x000fe20000000f00 */
[----:B------:R-:W-:Y:S01]  /*0d20*/  CS2R R20, SRZ ;  /* 0x0000000000147805 */ /* 0x000fe2000001ff00 */
[----:B------:R-:W-:Y:S02]  /*0d30*/  MOV R16, RZ ;  /* 0x000000ff00107202 */ /* 0x000fe40000000f00 */
[----:B------:R-:W-:Y:S02]  /*0d40*/  MOV R9, RZ ;  /* 0x000000ff00097202 */ /* 0x000fe40000000f00 */
[----:B------:R-:W-:Y:S02]  /*0d50*/  MOV R76, 0xff800000 ;  /* 0xff800000004c7802 */ /* 0x000fe40000000f00 */
[----:B------:R-:W-:Y:S02]  /*0d60*/  MOV R11, RZ ;  /* 0x000000ff000b7202 */ /* 0x000fe40000000f00 */
[----:B------:R-:W-:-:S02]  /*0d70*/  LOP3.LUT R18, R53, 0x17e, R6, 0x78, !PT ;  /* 0x0000017e35127812 */ /* 0x000fc400078e7806 */
[----:B------:R-:W-:Y:S02]  /*0d80*/  LOP3.LUT R10, R17, 0x40, RZ, 0x3c, !PT ;  /* 0x00000040110a7812 */ /* 0x000fe400078e3cff */
.L_x_1:
[----:B------:R-:W-:-:S04]  /*0d90*/  IMAD.WIDE R52, R16, 0x2, R88 ;  /* 0x0000000210347825 */ /* 0x000fc800078e0258 */
[C---:B------:R-:W-:Y:S01]  /*0da0*/  IMAD.WIDE R56, R16.reuse, 0x2, R84 ;  /* 0x0000000210387825 */ /* 0x040fe200078e0254 */
[----:B------:R-:W2:Y:S03]  /*0db0*/  LDG.E.U16 R90, [R52.64] ;  /* 0x00000004345a7981 */ /* 0x000ea6000c1e1500 */
[C---:B------:R-:W-:Y:S01]  /*0dc0*/  IMAD.WIDE R64, R16.reuse, 0x2, R86 ;  /* 0x0000000210407825 */ /* 0x040fe200078e0256 */
[----:B------:R-:W3:Y:S03]  /*0dd0*/  LDG.E.U16 R92, [R56.64] ;  /* 0x00000004385c7981 */ /* 0x000ee6000c1e1500 */
[----:B------:R-:W-:Y:S01]  /*0de0*/  IMAD.WIDE R66, R16, 0x2, R82 ;  /* 0x0000000210427825 */ /* 0x000fe200078e0252 */
[----:B------:R-:W4:Y:S04]  /*0df0*/  LDG.E.U16 R91, [R64.64] ;  /* 0x00000004405b7981 */ /* 0x000f28000c1e1500 */
[----:B------:R-:W5:Y:S04]  /*0e00*/  LDG.E.U16 R93, [R66.64] ;  /* 0x00000004425d7981 */ /* 0x000f68000c1e1500 */
[----:B------:R-:W-:Y:S06]  /*0e10*/  BAR.SYNC.DEFER_BLOCKING 0x0 ;  /* 0x0000000000007b1d */ /* 0x000fec0000010000 */
[----:B--2---:R-:W-:Y:S04]  /*0e20*/  STS.U16 [R7+0x2000], R90 ;  /* 0x0020005a07007388 */ /* 0x004fe80000000400 */
[----:B---3--:R-:W-:Y:S04]  /*0e30*/  STS.U16 [R7+0x2400], R92 ;  /* 0x0024005c07007388 */ /* 0x008fe80000000400 */
[----:B----4-:R-:W-:Y:S04]  /*0e40*/  STS.U16 [R8+0x2200], R91 ;  /* 0x0022005b08007388 */ /* 0x010fe80000000400 */
[----:B-----5:R-:W-:Y:S04]  /*0e50*/  STS.U16 [R8+0x2600], R93 ;  /* 0x0026005d08007388 */ /* 0x020fe80000000400 */
[----:B------:R-:W-:Y:S06]  /*0e60*/  BAR.SYNC.DEFER_BLOCKING 0x0 ;  /* 0x0000000000007b1d */ /* 0x000fec0000010000 */
[----:B------:R-:W-:Y:S04]  /*0e70*/  LDSM.16.MT88.4 R60, [R14] ;  /* 0x000000000e3c783b */ /* 0x000fe80000004200 */
[----:B------:R-:W0:Y:S04]  /*0e80*/  LDSM.16.M88.4 R52, [R17+0x2000] ;  /* 0x002000001134783b */ /* 0x000e280000000200 */
[----:B------:R-:W1:Y:S04]  /*0e90*/  LDSM.16.M88.4 R56, [R17+0x2400] ;  /* 0x002400001138783b */ /* 0x000e680000000200 */
[----:B------:R-:W2:Y:S01]  /*0ea0*/  LDSM.16.MT88.4 R68, [R14+0x800] ;  /* 0x000800000e44783b */ /* 0x000ea20000004200 */
[C---:B0-----:R-:W-:Y:S08]  /*0eb0*/  HMMA.16816.F32 R64, R60.reuse, R52, RZ ;  /* 0x000000343c40723c */ /* 0x041ff000000018ff */
[----:B-1----:R-:W-:Y:S11]  /*0ec0*/  HMMA.16816.F32 R60, R60, R56, RZ ;  /* 0x000000383c3c723c */ /* 0x002ff600000018ff */
[----:B------:R-:W-:Y:S05]  /*0ed0*/  @!UPT UIADD3 URZ, URZ, URZ, URZ ;  /* 0x0000003f3f3ff290 */ /* 0x000fea000fffe03f */
[C---:B--2---:R-:W-:Y:S01]  /*0ee0*/  HMMA.16816.F32 R52, R68.reuse, R54, R64 ;  /* 0x000000364434723c */ /* 0x044fe20000001840 */
[----:B------:R-:W-:Y:S07]  /*0ef0*/  LDSM.16.M88.4 R64, [R10+0x2400] ;  /* 0x002400000a40783b */ /* 0x000fee0000000200 */
[----:B------:R-:W-:Y:S01]  /*0f00*/  HMMA.16816.F32 R68, R68, R58, R60 ;  /* 0x0000003a4444723c */ /* 0x000fe2000000183c */
[----:B------:R-:W0:Y:S04]  /*0f10*/  LDSM.16.MT88.4 R60, [R14+0x1000] ;  /* 0x001000000e3c783b */ /* 0x000e280000004200 */
[----:B------:R-:W1:Y:S11]  /*0f20*/  LDSM.16.M88.4 R56, [R10+0x2000] ;  /* 0x002000000a38783b */ /* 0x000e760000000200 */
[----:B------:R-:W-:Y:S08]  /*0f30*/  @!UPT UIADD3 URZ, URZ, URZ, URZ ;  /* 0x0000003f3f3ff290 */ /* 0x000ff0000fffe03f */
[C---:B0-----:R-:W-:Y:S08]  /*0f40*/  HMMA.16816.F32 R68, R60.reuse, R64, R68 ;  /* 0x000000403c44723c */ /* 0x041ff00000001844 */
[----:B-1----:R-:W-:Y:S01]  /*0f50*/  HMMA.16816.F32 R52, R60, R56, R52 ;  /* 0x000000383c34723c */ /* 0x002fe20000001834 */
[----:B------:R-:W0:Y:S01]  /*0f60*/  LDSM.16.MT88.4 R60, [R14+0x1800] ;  /* 0x001800000e3c783b */ /* 0x000e220000004200 */
[----:B------:R-:W-:-:S04]  /*0f70*/  IMAD.WIDE R92, R9, 0x2, R72 ;  /* 0x00000002095c7825 */ /* 0x000fc800078e0248 */
[C---:B------:R-:W-:Y:S02]  /*0f80*/  IMAD.WIDE R64, R9.reuse, 0x2, R74 ;  /* 0x0000000209407825 */ /* 0x040fe400078e024a */
[----:B------:R1:W2:Y:S02]  /*0f90*/  LDG.E.U16 R93, [R92.64] ;  /* 0x000000045c5d7981 */ /* 0x0002a4000c1e1500 */
[C---:B------:R-:W-:Y:S02]  /*0fa0*/  IMAD.WIDE R56, R9.reuse, 0x2, R80 ;  /* 0x0000000209387825 */ /* 0x040fe400078e0250 */
[----:B------:R3:W4:Y:S04]  /*0fb0*/  LDG.E.U16 R91, [R64.64] ;  /* 0x00000004405b7981 */ /* 0x000728000c1e1500 */
[----:B------:R5:W4:Y:S08]  /*0fc0*/  LDG.E.U16 R57, [R56.64] ;  /* 0x0000000438397981 */ /* 0x000b30000c1e1500 */
[----:B0-----:R-:W-:Y:S07]  /*0fd0*/  HMMA.16816.F32 R52, R60, R58, R52 ;  /* 0x0000003a3c34723c */ /* 0x001fee0000001834 */
[----:B------:R-:W-:-:S06]  /*0fe0*/  IMAD.WIDE R58, R9, 0x2, R78 ;  /* 0x00000002093a7825 */ /* 0x000fcc00078e024e */
[----:B------:R0:W4:Y:S01]  /*0ff0*/  LDG.E.U16 R59, [R58.64] ;  /* 0x000000043a3b7981 */ /* 0x000122000c1e1500 */
[----:B------:R-:W-:Y:S03]  /*1000*/  HMMA.16816.F32 R68, R60, R66, R68 ;  /* 0x000000423c44723c */ /* 0x000fe60000001844 */
[----:B------:R-:W-:Y:S07]  /*1010*/  BAR.SYNC.DEFER_BLOCKING 0x0 ;  /* 0x0000000000007b1d */ /* 0x000fee0000010000 */
[----:B------:R-:W-:-:S02]  /*1020*/  FMUL R60, R52, c[0x0][0x188] ;  /* 0x00006200343c7a20 */ /* 0x000fc40000400000 */
[----:B------:R-:W-:-:S05]  /*1030*/  FMUL R61, R53, c[0x0][0x188] ;  /* 0x00006200353d7a20 */ /* 0x000fca0000400000 */
[----:B------:R-:W-:-:S07]  /*1040*/  FMNMX R61, R60, R61, !PT ;  /* 0x0000003d3c3d7209 */ /* 0x000fce0007800000 */
[----:B------:R-:W-:Y:S02]  /*1050*/  FMUL R62, R68, c[0x0][0x188] ;  /* 0x00006200443e7a20 */ /* 0x000fe40000400000 */
[----:B-----5:R-:W-:-:S03]  /*1060*/  FMUL R56, R69, c[0x0][0x188] ;  /* 0x0000620045387a20 */ /* 0x020fc60000400000 */
[----:B------:R-:W-:-:S04]  /*1070*/  FMNMX R61, R62, R61, !PT ;  /* 0x0000003d3e3d7209 */ /* 0x000fc80007800000 */
[----:B0-----:R-:W-:Y:S01]  /*1080*/  FMNMX R58, R56, R61, !PT ;  /* 0x0000003d383a7209 */ /* 0x001fe20007800000 */
[----:B------:R-:W-:Y:S02]  /*1090*/  FMUL R56, R54, c[0x0][0x188] ;  /* 0x0000620036387a20 */ /* 0x000fe40000400000 */
[----:B------:R-:W-:-:S05]  /*10a0*/  FMUL R61, R55, c[0x0][0x188] ;  /* 0x00006200373d7a20 */ /* 0x000fca0000400000 */
[----:B------:R-:W-:Y:S01]  /*10b0*/  FMNMX R61, R56, R61, !PT ;  /* 0x0000003d383d7209 */ /* 0x000fe20007800000 */
[----:B------:R-:W-:Y:S01]  /*10c0*/  FMUL R56, R70, c[0x0][0x188] ;  /* 0x0000620046387a20 */ /* 0x000fe20000400000 */
[----:B------:R-:W0:Y:S04]  /*10d0*/  SHFL.BFLY PT, R63, R58, 0x2, 0x1f ;  /* 0x0c401f003a3f7f89 */ /* 0x000e2800000e0000 */
[----:B------:R-:W-:Y:S01]  /*10e0*/  FMNMX R61, R56, R61, !PT ;  /* 0x0000003d383d7209 */ /* 0x000fe20007800000 */
[----:B------:R-:W-:-:S05]  /*10f0*/  FMUL R56, R71, c[0x0][0x188] ;  /* 0x0000620047387a20 */ /* 0x000fca0000400000 */
[----:B------:R-:W-:-:S05]  /*1100*/  FMNMX R56, R56, R61, !PT ;  /* 0x0000003d38387209 */ /* 0x000fca0007800000 */
[----:B------:R-:W5:Y:S01]  /*1110*/  SHFL.BFLY PT, R61, R56, 0x2, 0x1f ;  /* 0x0c401f00383d7f89 */ /* 0x000f6200000e0000 */
[----:B0-----:R-:W-:-:S05]  /*1120*/  FMNMX R63, R58, R63, !PT ;  /* 0x0000003f3a3f7209 */ /* 0x001fca0007800000 */
[----:B------:R-:W0:Y:S01]  /*1130*/  SHFL.BFLY PT, R60, R63, 0x1, 0x1f ;  /* 0x0c201f003f3c7f89 */ /* 0x000e2200000e0000 */
[----:B-----5:R-:W-:-:S05]  /*1140*/  FMNMX R61, R56, R61, !PT ;  /* 0x0000003d383d7209 */ /* 0x020fca0007800000 */
[----:B------:R-:W5:Y:S01]  /*1150*/  SHFL.BFLY PT, R58, R61, 0x1, 0x1f ;  /* 0x0c201f003d3a7f89 */ /* 0x000f6200000e0000 */
[----:B0-----:R-:W-:-:S04]  /*1160*/  FMNMX R60, R63, R60, !PT ;  /* 0x0000003c3f3c7209 */ /* 0x001fc80007800000 */
[----:B---3--:R-:W-:-:S05]  /*1170*/  FMNMX R64, R60, R77, !PT ;  /* 0x0000004d3c407209 */ /* 0x008fca0007800000 */
[----:B------:R-:W-:-:S04]  /*1180*/  FFMA R52, R52, c[0x0][0x188], -R64 ;  /* 0x0000620034347a23 */ /* 0x000fc80000000840 */
[----:B------:R-:W-:Y:S01]  /*1190*/  FMUL R90, R52, 1.4426950216293334961 ;  /* 0x3fb8aa3b345a7820 */ /* 0x000fe20000400000 */
[----:B-----5:R-:W-:Y:S01]  /*11a0*/  FMNMX R65, R61, R58, !PT ;  /* 0x0000003a3d417209 */ /* 0x020fe20007800000 */
[--C-:B------:R-:W-:Y:S02]  /*11b0*/  FFMA R52, R69, c[0x0][0x188], -R64.reuse ;  /* 0x0000620045347a23 */ /* 0x100fe40000000840 */
[----:B------:R-:W-:Y:S01]  /*11c0*/  FFMA R68, R68, c[0x0][0x188], -R64 ;  /* 0x0000620044447a23 */ /* 0x000fe20000000840 */
[----:B------:R-:W-:Y:S01]  /*11d0*/  FMNMX R65, R65, R76, !PT ;  /* 0x0000004c41417209 */ /* 0x000fe20007800000 */
[----:B------:R-:W-:Y:S02]  /*11e0*/  FMUL R52, R52, 1.4426950216293334961 ;  /* 0x3fb8aa3b34347820 */ /* 0x000fe40000400000 */
[----:B------:R-:W-:Y:S02]  /*11f0*/  FMUL R56, R68, 1.4426950216293334961 ;  /* 0x3fb8aa3b44387820 */ /* 0x000fe40000400000 */
[--C-:B------:R-:W-:Y:S01]  /*1200*/  FFMA R70, R70, c[0x0][0x188], -R65.reuse ;  /* 0x0000620046467a23 */ /* 0x100fe20000000841 */
[----:B------:R0:W-:Y:S01]  /*1210*/  MUFU.EX2 R68, R52 ;  /* 0x0000003400447308 */ /* 0x0001e20000000800 */
[----:B------:R-:W-:-:S02]  /*1220*/  FFMA R71, R71, c[0x0][0x188], -R65 ;  /* 0x0000620047477a23 */ /* 0x000fc40000000841 */
[----:B------:R-:W-:Y:S02]  /*1230*/  FFMA R53, R53, c[0x0][0x188], -R64 ;  /* 0x0000620035357a23 */ /* 0x000fe40000000840 */
[----:B------:R-:W-:Y:S02]  /*1240*/  FADD R58, -R64, R77 ;  /* 0x0000004d403a7221 */ /* 0x000fe40000000100 */
[--C-:B------:R-:W-:Y:S02]  /*1250*/  FFMA R54, R54, c[0x0][0x188], -R65.reuse ;  /* 0x0000620036367a23 */ /* 0x100fe40000000841 */
[----:B------:R-:W-:Y:S02]  /*1260*/  FFMA R55, R55, c[0x0][0x188], -R65 ;  /* 0x0000620037377a23 */ /* 0x000fe40000000841 */
[----:B0-----:R-:W-:Y:S02]  /*1270*/  FADD R52, -R65, R76 ;  /* 0x0000004c41347221 */ /* 0x001fe40000000100 */
[----:B------:R-:W-:-:S02]  /*1280*/  FMUL R70, R70, 1.4426950216293334961 ;  /* 0x3fb8aa3b46467820 */ /* 0x000fc40000400000 */
[----:B------:R-:W-:Y:S02]  /*1290*/  FMUL R71, R71, 1.4426950216293334961 ;  /* 0x3fb8aa3b47477820 */ /* 0x000fe40000400000 */
[----:B------:R-:W-:Y:S02]  /*12a0*/  FMUL R53, R53, 1.4426950216293334961 ;  /* 0x3fb8aa3b35357820 */ /* 0x000fe40000400000 */
[----:B------:R-:W-:Y:S02]  /*12b0*/  FMUL R58, R58, 1.4426950216293334961 ;  /* 0x3fb8aa3b3a3a7820 */ /* 0x000fe40000400000 */
[----:B------:R-:W-:Y:S02]  /*12c0*/  FMUL R54, R54, 1.4426950216293334961 ;  /* 0x3fb8aa3b36367820 */ /* 0x000fe40000400000 */
[----:B------:R-:W-:Y:S02]  /*12d0*/  FMUL R55, R55, 1.4426950216293334961 ;  /* 0x3fb8aa3b37377820 */ /* 0x000fe40000400000 */
[----:B------:R-:W-:Y:S01]  /*12e0*/  FMUL R52, R52, 1.4426950216293334961 ;  /* 0x3fb8aa3b34347820 */ /* 0x000fe20000400000 */
[----:B------:R-:W-:Y:S08]  /*12f0*/  MUFU.EX2 R90, R90 ;  /* 0x0000005a005a7308 */ /* 0x000ff00000000800 */
[----:B------:R-:W-:Y:S08]  /*1300*/  MUFU.EX2 R95, R53 ;  /* 0x00000035005f7308 */ /* 0x000ff00000000800 */
[----:B------:R-:W-:Y:S08]  /*1310*/  MUFU.EX2 R69, R56 ;  /* 0x0000003800457308 */ /* 0x000ff00000000800 */
[----:B------:R-:W0:Y:S08]  /*1320*/  MUFU.EX2 R67, R58 ;  /* 0x0000003a00437308 */ /* 0x000e300000000800 */
[----:B------:R-:W-:Y:S08]  /*1330*/  MUFU.EX2 R77, R54 ;  /* 0x00000036004d7308 */ /* 0x000ff00000000800 */
[----:B-1----:R-:W1:Y:S08]  /*1340*/  MUFU.EX2 R92, R55 ;  /* 0x00000037005c7308 */ /* 0x002e700000000800 */
[----:B------:R-:W-:Y:S08]  /*1350*/  MUFU.EX2 R70, R70 ;  /* 0x0000004600467308 */ /* 0x000ff00000000800 */
[----:B------:R3:W5:Y:S08]  /*1360*/  MUFU.EX2 R66, R52 ;  /* 0x0000003400427308 */ /* 0x0007700000000800 */
[----:B------:R-:W0:Y:S01]  /*1370*/  MUFU.EX2 R71, R71 ;  /* 0x0000004700477308 */ /* 0x000e220000000800 */
[----:B--2---:R-:W-:Y:S04]  /*1380*/  STS.U16 [R18+0x2600], R93 ;  /* 0x0026005d12007388 */ /* 0x004fe80000000400 */
[----:B----4-:R-:W-:Y:S04]  /*1390*/  STS.U16 [R18+0x2400], R91 ;  /* 0x0024005b12007388 */ /* 0x010fe80000000400 */
[----:B------:R1:W-:Y:S04]  /*13a0*/  STS.U16 [R18+0x2000], R57 ;  /* 0x0020003912007388 */ /* 0x0003e80000000400 */
[----:B------:R2:W-:Y:S04]  /*13b0*/  STS.U16 [R18+0x2200], R59 ;  /* 0x0022003b12007388 */ /* 0x0005e80000000400 */
[----:B------:R-:W-:Y:S06]  /*13c0*/  BAR.SYNC.DEFER_BLOCKING 0x0 ;  /* 0x0000000000007b1d */ /* 0x000fec0000010000 */
[----:B------:R-:W4:Y:S04]  /*13d0*/  LDSM.16.M88.4 R60, [R15+0x2000] ;  /* 0x002000000f3c783b */ /* 0x000f280000000200 */
[----:B---3--:R-:W3:Y:S01]  /*13e0*/  LDSM.16.M88.4 R52, [R15+0x2200] ;  /* 0x002200000f34783b */ /* 0x008ee20000000200 */
[----:B0-----:R-:W-:Y:S01]  /*13f0*/  FMUL R28, R67, R28 ;  /* 0x0000001c431c7220 */ /* 0x001fe20000400000 */
[----:B------:R-:W-:Y:S01]  /*1400*/  F2FP.PACK_AB R56, R95, R90 ;  /* 0x0000005a5f38723e */ /* 0x000fe200000000ff */
[----:B------:R-:W-:Y:S01]  /*1410*/  FMUL R29, R67, R29 ;  /* 0x0000001d431d7220 */ /* 0x000fe20000400000 */
[----:B-1----:R-:W-:Y:S01]  /*1420*/  F2FP.PACK_AB R57, R92, R77 ;  /* 0x0000004d5c39723e */ /* 0x002fe200000000ff */
[----:B-----5:R-:W-:Y:S01]  /*1430*/  FMUL R30, R66, R30 ;  /* 0x0000001e421e7220 */ /* 0x020fe20000400000 */
[----:B------:R-:W-:Y:S01]  /*1440*/  F2FP.PACK_AB R58, R68, R69 ;  /* 0x00000045443a723e */ /* 0x000fe200000000ff */
[----:B------:R-:W-:Y:S01]  /*1450*/  FMUL R31, R66, R31 ;  /* 0x0000001f421f7220 */ /* 0x000fe20000400000 */
[----:B--2---:R-:W-:Y:S01]  /*1460*/  F2FP.PACK_AB R59, R71, R70 ;  /* 0x00000046473b723e */ /* 0x004fe200000000ff */
[----:B------:R-:W-:-:S02]  /*1470*/  FMUL R20, R67, R20 ;  /* 0x0000001443147220 */ /* 0x000fc40000400000 */
[----:B------:R-:W-:Y:S02]  /*1480*/  FMUL R21, R67, R21 ;  /* 0x0000001543157220 */ /* 0x000fe40000400000 */
[C---:B------:R-:W-:Y:S02]  /*1490*/  FMUL R22, R66.reuse, R22 ;  /* 0x0000001642167220 */ /* 0x040fe40000400000 */
[----:B------:R-:W-:Y:S02]  /*14a0*/  FMUL R23, R66, R23 ;  /* 0x0000001742177220 */ /* 0x000fe40000400000 */
[----:B------:R-:W-:Y:S02]  /*14b0*/  FADD R90, R90, R95 ;  /* 0x0000005f5a5a7221 */ /* 0x000fe40000000000 */
[----:B------:R-:W-:Y:S02]  /*14c0*/  FADD R77, R77, R92 ;  /* 0x0000005c4d4d7221 */ /* 0x000fe40000000000 */
[----:B------:R-:W-:-:S02]  /*14d0*/  FADD R69, R69, R90 ;  /* 0x0000005a45457221 */ /* 0x000fc40000000000 */
[----:B------:R-:W-:Y:S02]  /*14e0*/  FADD R70, R70, R77 ;  /* 0x0000004d46467221 */ /* 0x000fe40000000000 */
[----:B------:R-:W-:Y:S02]  /*14f0*/  FADD R69, R68, R69 ;  /* 0x0000004544457221 */ /* 0x000fe40000000000 */
[----:B------:R-:W-:Y:S01]  /*1500*/  FADD R70, R71, R70 ;  /* 0x0000004647467221 */ /* 0x000fe20000000000 */
[C---:B----4-:R-:W-:Y:S08]  /*1510*/  HMMA.16816.F32 R28, R56.reuse, R60, R28 ;  /* 0x0000003c381c723c */ /* 0x050ff0000000181c */
[----:B------:R-:W-:Y:S01]  /*1520*/  HMMA.16816.F32 R20, R56, R62, R20 ;  /* 0x0000003e3814723c */ /* 0x000fe20000001814 */
[----:B------:R-:W-:Y:S01]  /*1530*/  LDSM.16.M88.4 R60, [R15+0x2400] ;  /* 0x002400000f3c783b */ /* 0x000fe20000000200 */
[----:B------:R-:W-:-:S03]  /*1540*/  FMUL R24, R67, R24 ;  /* 0x0000001843187220 */ /* 0x000fc60000400000 */
[----:B------:R-:W0:Y:S01]  /*1550*/  SHFL.BFLY PT, R68, R69, 0x2, 0x1f ;  /* 0x0c401f0045447f89 */ /* 0x000e2200000e0000 */
[----:B------:R-:W-:-:S03]  /*1560*/  FMUL R25, R67, R25 ;  /* 0x0000001943197220 */ /* 0x000fc60000400000 */
[----:B------:R-:W1:Y:S01]  /*1570*/  SHFL.BFLY PT, R71, R70, 0x2, 0x1f ;  /* 0x0c401f0046477f89 */ /* 0x000e6200000e0000 */
[C---:B------:R-:W-:Y:S02]  /*1580*/  FMUL R26, R66.reuse, R26 ;  /* 0x0000001a421a7220 */ /* 0x040fe40000400000 */
[C---:B------:R-:W-:Y:S02]  /*1590*/  FMUL R27, R66.reuse, R27 ;  /* 0x0000001b421b7220 */ /* 0x040fe40000400000 */
[C---:B------:R-:W-:Y:S02]  /*15a0*/  FMUL R36, R67.reuse, R36 ;  /* 0x0000002443247220 */ /* 0x040fe40000400000 */
[C---:B------:R-:W-:Y:S02]  /*15b0*/  FMUL R37, R67.reuse, R37 ;  /* 0x0000002543257220 */ /* 0x040fe40000400000 */
[C---:B------:R-:W-:Y:S02]  /*15c0*/  FMUL R38, R66.reuse, R38 ;  /* 0x0000002642267220 */ /* 0x040fe40000400000 */
[----:B------:R-:W-:Y:S01]  /*15d0*/  FMUL R39, R66, R39 ;  /* 0x0000002742277220 */ /* 0x000fe20000400000 */
[C---:B---3--:R-:W-:Y:S08]  /*15e0*/  HMMA.16816.F32 R24, R56.reuse, R52, R24 ;  /* 0x000000343818723c */ /* 0x048ff00000001818 */
[----:B------:R-:W-:Y:S01]  /*15f0*/  HMMA.16816.F32 R36, R56, R54, R36 ;  /* 0x000000363824723c */ /* 0x000fe20000001824 */
[----:B------:R-:W2:Y:S01]  /*1600*/  LDSM.16.M88.4 R52, [R15+0x2600] ;  /* 0x002600000f34783b */ /* 0x000ea20000000200 */
[----:B------:R-:W-:-:S02]  /*1610*/  FMUL R44, R67, R44 ;  /* 0x0000002c432c7220 */ /* 0x000fc40000400000 */
[----:B------:R-:W-:Y:S02]  /*1620*/  FMUL R45, R67, R45 ;  /* 0x0000002d432d7220 */ /* 0x000fe40000400000 */
[C---:B------:R-:W-:Y:S02]  /*1630*/  FMUL R46, R66.reuse, R46 ;  /* 0x0000002e422e7220 */ /* 0x040fe40000400000 */
[----:B------:R-:W-:Y:S02]  /*1640*/  FMUL R47, R66, R47 ;  /* 0x0000002f422f7220 */ /* 0x000fe40000400000 */
[----:B0-----:R-:W-:Y:S02]  /*1650*/  FADD R68, R69, R68 ;  /* 0x0000004445447221 */ /* 0x001fe40000000000 */
[----:B-1----:R-:W-:-:S03]  /*1660*/  FADD R71, R70, R71 ;  /* 0x0000004746477221 */ /* 0x002fc60000000000 */
[----:B------:R-:W-:Y:S01]  /*1670*/  HMMA.16816.F32 R44, R56, R60, R44 ;  /* 0x0000003c382c723c */ /* 0x000fe2000000182c */
[----:B------:R-:W0:Y:S04]  /*1680*/  SHFL.BFLY PT, R61, R68, 0x1, 0x1f ;  /* 0x0c201f00443d7f89 */ /* 0x000e2800000e0000 */
[----:B------:R-:W1:Y:S01]  /*1690*/  SHFL.BFLY PT, R60, R71, 0x1, 0x1f ;  /* 0x0c201f00473c7f89 */ /* 0x000e6200000e0000 */
[----:B------:R-:W-:Y:S01]  /*16a0*/  IADD3 R11, R11, 0x10, RZ ;  /* 0x000000100b0b7810 */ /* 0x000fe20007ffe0ff */
[----:B------:R-:W-:-:S03]  /*16b0*/  FMUL R40, R67, R40 ;  /* 0x0000002843287220 */ /* 0x000fc60000400000 */
[----:B------:R-:W-:Y:S01]  /*16c0*/  ISETP.GE.AND P0, PT, R11, c[0x0][0x1d0], PT ;  /* 0x000074000b007a0c */ /* 0x000fe20003f06270 */
[C---:B------:R-:W-:Y:S02]  /*16d0*/  FMUL R41, R67.reuse, R41 ;  /* 0x0000002943297220 */ /* 0x040fe40000400000 */
[C---:B------:R-:W-:Y:S02]  /*16e0*/  FMUL R42, R66.reuse, R42 ;  /* 0x0000002a422a7220 */ /* 0x040fe40000400000 */
[C---:B------:R-:W-:Y:S02]  /*16f0*/  FMUL R43, R66.reuse, R43 ;  /* 0x0000002b422b7220 */ /* 0x040fe40000400000 */
[C---:B------:R-:W-:Y:S02]  /*1700*/  FMUL R32, R67.reuse, R32 ;  /* 0x0000002043207220 */ /* 0x040fe40000400000 */
[----:B------:R-:W-:Y:S02]  /*1710*/  FMUL R33, R67, R33 ;  /* 0x0000002143217220 */ /* 0x000fe40000400000 */
[----:B------:R-:W-:-:S02]  /*1720*/  FMUL R34, R66, R34 ;  /* 0x0000002242227220 */ /* 0x000fc40000400000 */
[C---:B------:R-:W-:Y:S02]  /*1730*/  FMUL R35, R66.reuse, R35 ;  /* 0x0000002342237220 */ /* 0x040fe40000400000 */
[C---:B------:R-:W-:Y:S02]  /*1740*/  FMUL R48, R67.reuse, R48 ;  /* 0x0000003043307220 */ /* 0x040fe40000400000 */
[----:B------:R-:W-:Y:S02]  /*1750*/  FMUL R49, R67, R49 ;  /* 0x0000003143317220 */ /* 0x000fe40000400000 */
[C---:B------:R-:W-:Y:S02]  /*1760*/  FMUL R50, R66.reuse, R50 ;  /* 0x0000003242327220 */ /* 0x040fe40000400000 */
[----:B------:R-:W-:Y:S01]  /*1770*/  FMUL R51, R66, R51 ;  /* 0x0000003342337220 */ /* 0x000fe20000400000 */
[----:B--2---:R-:W-:Y:S01]  /*1780*/  HMMA.16816.F32 R40, R56, R52, R40 ;  /* 0x000000343828723c */ /* 0x004fe20000001828 */
[----:B0-----:R-:W-:-:S02]  /*1790*/  FADD R61, R68, R61 ;  /* 0x0000003d443d7221 */ /* 0x001fc40000000000 */
[----:B-1----:R-:W-:-:S04]  /*17a0*/  FADD R60, R71, R60 ;  /* 0x0000003c473c7221 */ /* 0x002fc80000000000 */
[----:B------:R-:W-:Y:S01]  /*17b0*/  MOV R52, 0x10 ;  /* 0x0000001000347802 */ /* 0x000fe20000000f00 */
[----:B------:R-:W-:Y:S01]  /*17c0*/  HMMA.16816.F32 R32, R56, R62, R32 ;  /* 0x0000003e3820723c */ /* 0x000fe20000001820 */
[----:B------:R-:W-:Y:S01]  /*17d0*/  FFMA R12, R67, R12, R61 ;  /* 0x0000000c430c7223 */ /* 0x000fe2000000003d */
[----:B------:R-:W-:Y:S01]  /*17e0*/  MOV R77, R64 ;  /* 0x00000040004d7202 */ /* 0x000fe20000000f00 */
[----:B------:R-:W-:Y:S02]  /*17f0*/  FFMA R19, R66, R19, R60 ;  /* 0x0000001342137223 */ /* 0x000fe4000000003c */
[----:B------:R-:W-:-:S03]  /*1800*/  IMAD R9, R52, c[0x0][0x1b4], R9 ;  /* 0x00006d0034097a24 */ /* 0x000fc600078e0209 */
[----:B------:R-:W-:Y:S01]  /*1810*/  HMMA.16816.F32 R48, R56, R54, R48 ;  /* 0x000000363830723c */ /* 0x000fe20000001830 */
[----:B------:R-:W-:Y:S02]  /*1820*/  IMAD R16, R52, c[0x0][0x1a4], R16 ;  /* 0x0000690034107a24 */ /* 0x000fe400078e0210 */
[----:B------:R-:W-:Y:S01]  /*1830*/  IMAD.MOV.U32 R76, RZ, RZ, R65 ;  /* 0x000000ffff4c7224 */ /* 0x000fe200078e0041 */
[----:B------:R-:W-:Y:S05]  /*1840*/  @!P0 BRA `(.L_x_1) ;  /* 0xfffff54000008947 */ /* 0x000fea000383ffff */
.L_x_0:
[----:B------:R-:W-:-:S13]  /*1850*/  NOP ;  /* 0x0000000000007918 */ /* 0x000fda0000000000 */
[----:B------:R-:W-:Y:S01]  /*1860*/  MOV R56, R27 ;  /* 0x0000001b00387202 */ /* 0x000fe20000000f00 */
[----:B------:R-:W-:Y:S01]  /*1870*/  IMAD.MOV.U32 R58, RZ, RZ, R26 ;  /* 0x000000ffff3a7224 */ /* 0x000fe200078e001a */
[----:B------:R-:W-:Y:S01]  /*1880*/  MOV R27, R48 ;  /* 0x00000030001b7202 */ /* 0x000fe20000000f00 */
[----:B------:R-:W-:Y:S01]  /*1890*/  IMAD.MOV.U32 R48, RZ, RZ, R12 ;  /* 0x000000ffff307224 */ /* 0x000fe200078e000c */
[----:B------:R-:W-:Y:S01]  /*18a0*/  ISETP.NE.U32.AND P0, PT, R5, RZ, PT ;  /* 0x000000ff0500720c */ /* 0x000fe20003f05070 */
[----:B------:R-:W-:Y:S01]  /*18b0*/  IMAD.SHL.U32 R14, R0, 0x100, RZ ;  /* 0x00000100000e7824 */ /* 0x000fe200078e00ff */
[----:B------:R-:W-:Y:S01]  /*18c0*/  SHF.R.U32.HI R5, RZ, 0x1, R0 ;  /* 0x00000001ff057819 */ /* 0x000fe20000011600 */
[C---:B------:R-:W-:Y:S01]  /*18d0*/  FMUL R7, R48.reuse, 8388608 ;  /* 0x4b00000030077820 */ /* 0x040fe20000400000 */
[----:B------:R-:W-:Y:S01]  /*18e0*/  FSETP.GEU.AND P2, PT, R48, 1.175494350822287508e-38, PT ;  /* 0x008000003000780b */ /* 0x000fe20003f4e000 */
[----:B------:R-:W-:Y:S01]  /*18f0*/  BAR.SYNC.DEFER_BLOCKING 0x0 ;  /* 0x0000000000007b1d */ /* 0x000fe20000010000 */
[----:B------:R-:W-:Y:S01]  /*1900*/  MOV R60, R23 ;  /* 0x00000017003c7202 */ /* 0x000fe20000000f00 */
[----:B------:R-:W-:Y:S01]  /*1910*/  IMAD.MOV.U32 R52, RZ, RZ, R39 ;  /* 0x000000ffff347224 */ /* 0x000fe200078e0027 */
[----:B------:R-:W-:-:S02]  /*1920*/  SHF.L.U32 R15, R0, 0x3, RZ ;  /* 0x00000003000f7819 */ /* 0x000fc400000006ff */
[----:B------:R-:W-:Y:S02]  /*1930*/  SHF.L.U32 R26, R0, 0x2, RZ ;  /* 0x00000002001a7819 */ /* 0x000fe400000006ff */
[----:B------:R-:W-:Y:S02]  /*1940*/  FSEL R7, R7, R48, !P2 ;  /* 0x0000003007077208 */ /* 0x000fe40005000000 */
[----:B------:R-:W-:Y:S02]  /*1950*/  MOV R23, R19 ;  /* 0x0000001300177202 */ /* 0x000fe40000000f00 */
[----:B------:R-:W-:Y:S02]  /*1960*/  LOP3.LUT R11, R5, 0x4, RZ, 0xc0, !PT ;  /* 0x00000004050b7812 */ /* 0x000fe400078ec0ff */
[----:B------:R-:W-:Y:S01]  /*1970*/  LOP3.LUT R5, R15, 0x38, RZ, 0xc0, !PT ;  /* 0x000000380f057812 */ /* 0x000fe200078ec0ff */
[----:B------:R-:W-:Y:S01]  /*1980*/  FMUL R16, R23, 8388608 ;  /* 0x4b00000017107820 */ /* 0x000fe20000400000 */
[----:B------:R-:W-:-:S02]  /*1990*/  LOP3.LUT R10, R26, 0xc0, RZ, 0xc0, !PT ;  /* 0x000000c01a0a7812 */ /* 0x000fc400078ec0ff */
[----:B------:R-:W-:Y:S02]  /*19a0*/  IADD3 R9, R7, -0x3f3504f3, RZ ;  /* 0xc0cafb0d07097810 */ /* 0x000fe40007ffe0ff */
[----:B------:R-:W-:Y:S02]  /*19b0*/  FSETP.GEU.AND P3, PT, R23, 1.175494350822287508e-38, PT ;  /* 0x008000001700780b */ /* 0x000fe40003f6e000 */
[----:B------:R-:W-:Y:S01]  /*19c0*/  IADD3 R5, R11, R5, R10 ;  /* 0x000000050b057210 */ /* 0x000fe20007ffe00a */
[----:B------:R-:W-:Y:S01]  /*19d0*/  IMAD R11, R3, c[0x0][0x1c4], RZ ;  /* 0x00007100030b7a24 */ /* 0x000fe200078e02ff */
[----:B------:R-:W-:Y:S01]  /*19e0*/  LOP3.LUT R12, R9, 0xff800000, RZ, 0xc0, !PT ;  /* 0xff800000090c7812 */ /* 0x000fe200078ec0ff */
[----:B------:R-:W-:Y:S01]  /*19f0*/  IMAD R9, R2, c[0x0][0x1c0], RZ ;  /* 0x0000700002097a24 */ /* 0x000fe200078e02ff */
[----:B------:R-:W-:Y:S02]  /*1a00*/  MOV R62, R22 ;  /* 0x00000016003e7202 */ /* 0x000fe40000000f00 */
[----:B------:R-:W-:Y:S01]  /*1a10*/  FSEL R16, R16, R23, !P3 ;  /* 0x0000001710107208 */ /* 0x000fe20005800000 */
[----:B------:R-:W0:Y:S01]  /*1a20*/  I2F R10, R12 ;  /* 0x0000000c000a7306 */ /* 0x000e220000201400 */
[----:B------:R-:W-:-:S02]  /*1a30*/  SHF.L.U32 R19, R0, 0x4, RZ ;  /* 0x0000000400137819 */ /* 0x000fc400000006ff */
[----:B------:R-:W-:Y:S02]  /*1a40*/  LOP3.LUT R22, R14, 0x1800, RZ, 0xc0, !PT ;  /* 0x000018000e167812 */ /* 0x000fe400078ec0ff */
[----:B------:R-:W-:Y:S01]  /*1a50*/  MOV R54, R38 ;  /* 0x0000002600367202 */ /* 0x000fe20000000f00 */
[----:B------:R-:W-:Y:S01]  /*1a60*/  IMAD.MOV.U32 R38, RZ, RZ, R35 ;  /* 0x000000ffff267224 */ /* 0x000fe200078e0023 */
[----:B------:R-:W-:Y:S02]  /*1a70*/  LOP3.LUT R17, R15, 0x300, RZ, 0xc0, !PT ;  /* 0x000003000f117812 */ /* 0x000fe400078ec0ff */
[----:B------:R-:W-:Y:S02]  /*1a80*/  MOV R59, R44 ;  /* 0x0000002c003b7202 */ /* 0x000fe40000000f00 */
[C---:B------:R-:W-:Y:S01]  /*1a90*/  SHF.L.U32 R18, R9.reuse, 0x1, RZ ;  /* 0x0000000109127819 */ /* 0x040fe200000006ff */
[----:B------:R-:W-:Y:S01]  /*1aa0*/  IMAD.HI R9, R9, 0x2, RZ ;  /* 0x0000000209097827 */ /* 0x000fe200078e02ff */
[----:B------:R-:W-:-:S02]  /*1ab0*/  SHF.L.U32 R15, R11, 0x1, RZ ;  /* 0x000000010b0f7819 */ /* 0x000fc400000006ff */
[----:B------:R-:W-:Y:S02]  /*1ac0*/  MOV R8, R28 ;  /* 0x0000001c00087202 */ /* 0x000fe40000000f00 */
[----:B------:R-:W-:Y:S02]  /*1ad0*/  MOV R44, R34 ;  /* 0x00000022002c7202 */ /* 0x000fe40000000f00 */
[----:B------:R-:W-:Y:S02]  /*1ae0*/  IADD3 R35, R16, -0x3f3504f3, RZ ;  /* 0xc0cafb0d10237810 */ /* 0x000fe40007ffe0ff */
[----:B------:R-:W-:Y:S02]  /*1af0*/  SHF.R.U32.HI R28, RZ, 0x2, R0 ;  /* 0x00000002ff1c7819 */ /* 0x000fe40000011600 */
[----:B------:R-:W-:Y:S02]  /*1b00*/  LOP3.LUT R19, R19, 0x7f0, RZ, 0xc0, !PT ;  /* 0x000007f013137812 */ /* 0x000fe400078ec0ff */
[----:B------:R-:W-:Y:S01]  /*1b10*/  LOP3.LUT R34, R22, 0x60, R13, 0xf8, !PT ;  /* 0x0000006016227812 */ /* 0x000fe200078ef80d */
[----:B------:R-:W-:Y:S01]  /*1b20*/  IMAD.HI R22, R11, 0x2, RZ ;  /* 0x000000020b167827 */ /* 0x000fe200078e02ff */
[----:B------:R-:W-:-:S02]  /*1b30*/  LOP3.LUT R13, R17, 0x70, R26, 0xf8, !PT ;  /* 0x00000070110d7812 */ /* 0x000fc400078ef81a */
[----:B------:R-:W-:Y:S02]  /*1b40*/  IADD3 R18, P4, P5, R15, c[0x0][0x178], R18 ;  /* 0x00005e000f127a10 */ /* 0x000fe40007d9e012 */
[----:B------:R-:W-:Y:S02]  /*1b50*/  FSEL R17, RZ, -23, P2 ;  /* 0xc1b80000ff117808 */ /* 0x000fe40001000000 */
[----:B------:R-:W-:Y:S02]  /*1b60*/  LOP3.LUT R35, R35, 0xff800000, RZ, 0xc0, !PT ;  /* 0xff80000023237812 */ /* 0x000fe400078ec0ff */
[----:B------:R-:W-:Y:S01]  /*1b70*/  FSETP.GT.AND P2, PT, |R48|, 8.50705917302346158658e+37, PT ;  /* 0x7e8000003000780b */ /* 0x000fe20003f44200 */
[----:B0-----:R-:W-:Y:S01]  /*1b80*/  FFMA.FTZ R17, R10, 1.1920928955078125e-07, R17 ;  /* 0x340000000a117823 */ /* 0x001fe20000010011 */
[----:B------:R-:W-:Y:S01]  /*1b90*/  LOP3.LUT R15, R19, 0x20, R28, 0x78, !PT ;  /* 0x00000020130f7812 */ /* 0x000fe200078e781c */
[----:B------:R-:W-:Y:S01]  /*1ba0*/  IMAD.SHL.U32 R28, R0, 0x400, RZ ;  /* 0x00000400001c7824 */ /* 0x000fe200078e00ff */
[----:B------:R-:W-:Y:S01]  /*1bb0*/  FSETP.GT.AND P1, PT, |R23|, 8.50705917302346158658e+37, PT ;  /* 0x7e8000001700780b */ /* 0x000fe20003f24200 */
[----:B------:R-:W0:Y:S01]  /*1bc0*/  I2F R14, R35 ;  /* 0x00000023000e7306 */ /* 0x000e220000201400 */
[----:B------:R-:W-:-:S02]  /*1bd0*/  IADD3.X R0, R22, c[0x0][0x17c], R9, P4, P5 ;  /* 0x00005f0016007a10 */ /* 0x000fc400027ea409 */
[C---:B------:R-:W-:Y:S02]  /*1be0*/  FSETP.GEU.AND P4, PT, |R48|.reuse, 1.175494350822287508e-38, PT ;  /* 0x008000003000780b */ /* 0x040fe40003f8e200 */
[----:B------:R-:W-:Y:S02]  /*1bf0*/  FSEL R19, RZ, -23, P3 ;  /* 0xc1b80000ff137808 */ /* 0x000fe40001800000 */
[C---:B------:R-:W-:Y:S01]  /*1c00*/  FSETP.GEU.AND P3, PT, |R23|.reuse, 1.175494350822287508e-38, PT ;  /* 0x008000001700780b */ /* 0x040fe20003f6e200 */
[----:B------:R-:W-:Y:S01]  /*1c10*/  @P2 FMUL R48, R48, 0.25 ;  /* 0x3e80000030302820 */ /* 0x000fe20000400000 */
[----:B------:R-:W-:Y:S01]  /*1c20*/  MOV R57, R32 ;  /* 0x0000002000397202 */ /* 0x000fe20000000f00 */
[----:B------:R-:W-:Y:S01]  /*1c30*/  @P2 FMUL R20, R20, 0.25 ;  /* 0x3e80000014142820 */ /* 0x000fe20000400000 */
[----:B------:R-:W-:Y:S01]  /*1c40*/  MOV R53, R40 ;  /* 0x0000002800357202 */ /* 0x000fe20000000f00 */
[----:B------:R-:W-:Y:S01]  /*1c50*/  @P1 FMUL R23, R23, 0.25 ;  /* 0x3e80000017171820 */ /* 0x000fe20000400000 */
[----:B------:R-:W-:Y:S01]  /*1c60*/  IADD3 R12, R7, -R12, RZ ;  /* 0x8000000c070c7210 */ /* 0x000fe20007ffe0ff */
[----:B------:R-:W-:Y:S01]  /*1c70*/  @P2 FMUL R57, R57, 0.25 ;  /* 0x3e80000039392820 */ /* 0x000fe20000400000 */
[----:B------:R-:W-:Y:S01]  /*1c80*/  LOP3.LUT R34, R34, R13, RZ, 0x3c, !PT ;  /* 0x0000000d22227212 */ /* 0x000fe200078e3cff */
[----:B------:R-:W-:Y:S01]  /*1c90*/  @!P4 FMUL R48, R48, 16777216 ;  /* 0x4b8000003030c820 */ /* 0x000fe20000400000 */
[----:B------:R-:W-:Y:S01]  /*1ca0*/  MOV R61, R36 ;  /* 0x00000024003d7202 */ /* 0x000fe20000000f00 */
[----:B0-----:R-:W-:Y:S01]  /*1cb0*/  FFMA.FTZ R19, R14, 1.1920928955078125e-07, R19 ;  /* 0x340000000e137823 */ /* 0x001fe20000010013 */
[----:B------:R-:W-:Y:S01]  /*1cc0*/  LOP3.LUT R28, R15, 0x1800, R28, 0xf8, !PT ;  /* 0x000018000f1c7812 */ /* 0x000fe200078ef81c */
[----:B------:R-:W-:Y:S01]  /*1cd0*/  @!P3 FMUL R23, R23, 16777216 ;  /* 0x4b8000001717b820 */ /* 0x000fe20000400000 */
[----:B------:R-:W0:Y:S01]  /*1ce0*/  MUFU.RCP R14, R48 ;  /* 0x00000030000e7308 */ /* 0x000e220000001000 */
[----:B------:R-:W-:Y:S01]  /*1cf0*/  @P2 FMUL R53, R53, 0.25 ;  /* 0x3e80000035352820 */ /* 0x000fe20000400000 */
[----:B------:R-:W-:Y:S01]  /*1d00*/  MOV R55, R49 ;  /* 0x0000003100377202 */ /* 0x000fe20000000f00 */
[----:B------:R-:W-:Y:S01]  /*1d10*/  @P2 FMUL R59, R59, 0.25 ;  /* 0x3e8000003b3b2820 */ /* 0x000fe20000400000 */
[----:B------:R-:W-:Y:S01]  /*1d20*/  LOP3.LUT R6, R6, 0xf8, RZ, 0xc0, !PT ;  /* 0x000000f806067812 */ /* 0x000fe200078ec0ff */
[----:B------:R-:W-:-:S02]  /*1d30*/  @P1 FMUL R30, R30, 0.25 ;  /* 0x3e8000001e1e1820 */ /* 0x000fc40000400000 */
[----:B------:R-:W-:Y:S01]  /*1d40*/  @!P4 FMUL R20, R20, 16777216 ;  /* 0x4b8000001414c820 */ /* 0x000fe20000400000 */
[----:B------:R-:W1:Y:S01]  /*1d50*/  MUFU.RCP R9, R23 ;  /* 0x0000001700097308 */ /* 0x000e620000001000 */
[----:B------:R-:W-:Y:S02]  /*1d60*/  @!P4 FMUL R53, R53, 16777216 ;  /* 0x4b8000003535c820 */ /* 0x000fe40000400000 */
[----:B------:R-:W-:Y:S02]  /*1d70*/  @!P4 FMUL R57, R57, 16777216 ;  /* 0x4b8000003939c820 */ /* 0x000fe40000400000 */
[----:B------:R-:W-:Y:S02]  /*1d80*/  @!P4 FMUL R59, R59, 16777216 ;  /* 0x4b8000003b3bc820 */ /* 0x000fe40000400000 */
[----:B------:R-:W-:Y:S02]  /*1d90*/  @!P3 FMUL R30, R30, 16777216 ;  /* 0x4b8000001e1eb820 */ /* 0x000fe40000400000 */
[----:B0-----:R-:W-:-:S02]  /*1da0*/  FMUL R26, R14, R20 ;  /* 0x000000140e1a7220 */ /* 0x001fc40000400000 */
[C---:B------:R-:W-:Y:S01]  /*1db0*/  FMUL R10, R14.reuse, R57 ;  /* 0x000000390e0a7220 */ /* 0x040fe20000400000 */
[----:B------:R-:W-:Y:S01]  /*1dc0*/  MOV R57, 0x3dc6b27f ;  /* 0x3dc6b27f00397802 */ /* 0x000fe20000000f00 */
[C---:B------:R-:W-:Y:S02]  /*1dd0*/  FMUL R13, R14.reuse, R59 ;  /* 0x0000003b0e0d7220 */ /* 0x040fe40000400000 */
[----:B------:R-:W-:Y:S02]  /*1de0*/  FMUL R20, R14, R53 ;  /* 0x000000350e147220 */ /* 0x000fe40000400000 */
[----:B-1----:R-:W-:Y:S01]  /*1df0*/  FMUL R53, R9, R30 ;  /* 0x0000001e09357220 */ /* 0x002fe20000400000 */
[----:B------:R-:W-:Y:S01]  /*1e00*/  F2FP.PACK_AB R10, R10, R13 ;  /* 0x0000000d0a0a723e */ /* 0x000fe200000000ff */
[----:B------:R-:W-:Y:S02]  /*1e10*/  FADD R30, R12, -1 ;  /* 0xbf8000000c1e7421 */ /* 0x000fe40000000000 */
[----:B------:R-:W-:-:S02]  /*1e20*/  @P2 FMUL R61, R61, 0.25 ;  /* 0x3e8000003d3d2820 */ /* 0x000fc40000400000 */
[----:B------:R-:W-:Y:S02]  /*1e30*/  FFMA.FTZ R13, R30, R57, -0.16845393180847167969 ;  /* 0xbe2c7f301e0d7423 */ /* 0x000fe40000010039 */
[----:B------:R-:W-:Y:S02]  /*1e40*/  @P2 FMUL R24, R24, 0.25 ;  /* 0x3e80000018182820 */ /* 0x000fe40000400000 */
[C---:B------:R-:W-:Y:S02]  /*1e50*/  FFMA.FTZ R13, R30.reuse, R13, 0.1716887056827545166 ;  /* 0x3e2fcf2a1e0d7423 */ /* 0x040fe4000001000d */
[----:B------:R-:W-:Y:S02]  /*1e60*/  @P1 FMUL R43, R43, 0.25 ;  /* 0x3e8000002b2b1820 */ /* 0x000fe40000400000 */
[----:B------:R-:W-:Y:S02]  /*1e70*/  FFMA.FTZ R13, R30, R13, -0.17900948226451873779 ;  /* 0xbe374e431e0d7423 */ /* 0x000fe4000001000d */
[----:B------:R-:W-:-:S02]  /*1e80*/  @P1 FMUL R47, R47, 0.25 ;  /* 0x3e8000002f2f1820 */ /* 0x000fc40000400000 */
[----:B------:R-:W-:Y:S02]  /*1e90*/  @P2 FMUL R27, R27, 0.25 ;  /* 0x3e8000001b1b2820 */ /* 0x000fe40000400000 */
[----:B------:R-:W-:Y:S02]  /*1ea0*/  FFMA.FTZ R13, R30, R13, 0.20512372255325317383 ;  /* 0x3e520bf41e0d7423 */ /* 0x000fe4000001000d */
[----:B------:R-:W-:Y:S02]  /*1eb0*/  @P1 FMUL R51, R51, 0.25 ;  /* 0x3e80000033331820 */ /* 0x000fe40000400000 */
[----:B------:R-:W-:Y:S02]  /*1ec0*/  @P1 FMUL R42, R42, 0.25 ;  /* 0x3e8000002a2a1820 */ /* 0x000fe40000400000 */
[----:B------:R-:W-:Y:S02]  /*1ed0*/  @P1 FMUL R44, R44, 0.25 ;  /* 0x3e8000002c2c1820 */ /* 0x000fe40000400000 */
[----:B------:R-:W-:-:S02]  /*1ee0*/  @P1 FMUL R46, R46, 0.25 ;  /* 0x3e8000002e2e1820 */ /* 0x000fc40000400000 */
[----:B------:R-:W-:Y:S02]  /*1ef0*/  @P2 FMUL R8, R8, 0.25 ;  /* 0x3e80000008082820 */ /* 0x000fe40000400000 */
[----:B------:R-:W-:Y:S02]  /*1f00*/  @P1 FMUL R50, R50, 0.25 ;  /* 0x3e80000032321820 */ /* 0x000fe40000400000 */
[----:B------:R-:W-:Y:S02]  /*1f10*/  @P1 FMUL R38, R38, 0.25 ;  /* 0x3e80000026261820 */ /* 0x000fe40000400000 */
[----:B------:R-:W-:Y:S02]  /*1f20*/  @P1 FMUL R52, R52, 0.25 ;  /* 0x3e80000034341820 */ /* 0x000fe40000400000 */
[----:B------:R-:W-:Y:S02]  /*1f30*/  @P1 FMUL R54, R54, 0.25 ;  /* 0x3e80000036361820 */ /* 0x000fe40000400000 */
[----:B------:R-:W-:-:S02]  /*1f40*/  @P1 FMUL R56, R56, 0.25 ;  /* 0x3e80000038381820 */ /* 0x000fc40000400000 */
[----:B------:R-:W-:Y:S02]  /*1f50*/  @P1 FMUL R58, R58, 0.25 ;  /* 0x3e8000003a3a1820 */ /* 0x000fe40000400000 */
[----:B------:R-:W-:Y:S02]  /*1f60*/  @P1 FMUL R60, R60, 0.25 ;  /* 0x3e8000003c3c1820 */ /* 0x000fe40000400000 */
[----:B------:R-:W-:Y:S02]  /*1f70*/  @P1 FMUL R62, R62, 0.25 ;  /* 0x3e8000003e3e1820 */ /* 0x000fe40000400000 */
[----:B------:R-:W-:Y:S01]  /*1f80*/  @P1 FMUL R31, R31, 0.25 ;  /* 0x3e8000001f1f1820 */ /* 0x000fe20000400000 */
[----:B------:R-:W-:Y:S01]  /*1f90*/  ISETP.GE.U32.AND P1, PT, R16, 0x7f800000, PT ;  /* 0x7f8000001000780c */ /* 0x000fe20003f26070 */
[----:B------:R-:W-:Y:S02]  /*1fa0*/  @!P4 FMUL R61, R61, 16777216 ;  /* 0x4b8000003d3dc820 */ /* 0x000fe40000400000 */
[----:B------:R-:W-:-:S02]  /*1fb0*/  @!P4 FMUL R24, R24, 16777216 ;  /* 0x4b8000001818c820 */ /* 0x000fc40000400000 */
[----:B------:R-:W-:Y:S02]  /*1fc0*/  @!P3 FMUL R43, R43, 16777216 ;  /* 0x4b8000002b2bb820 */ /* 0x000fe40000400000 */
[----:B------:R-:W-:Y:S02]  /*1fd0*/  @!P3 FMUL R47, R47, 16777216 ;  /* 0x4b8000002f2fb820 */ /* 0x000fe40000400000 */
[----:B------:R-:W-:Y:S02]  /*1fe0*/  @!P4 FMUL R27, R27, 16777216 ;  /* 0x4b8000001b1bc820 */ /* 0x000fe40000400000 */
[----:B------:R-:W-:Y:S02]  /*1ff0*/  FFMA.FTZ R13, R30, R13, -0.24046532809734344482 ;  /* 0xbe763c8b1e0d7423 */ /* 0x000fe4000001000d */
[----:B------:R-:W-:Y:S02]  /*2000*/  @!P3 FMUL R51, R51, 16777216 ;  /* 0x4b8000003333b820 */ /* 0x000fe40000400000 */
[----:B------:R-:W-:-:S02]  /*2010*/  @!P3 FMUL R42, R42, 16777216 ;  /* 0x4b8000002a2ab820 */ /* 0x000fc40000400000 */
[----:B------:R-:W-:Y:S02]  /*2020*/  @!P3 FMUL R44, R44, 16777216 ;  /* 0x4b8000002c2cb820 */ /* 0x000fe40000400000 */
[----:B------:R-:W-:Y:S02]  /*2030*/  @!P3 FMUL R46, R46, 16777216 ;  /* 0x4b8000002e2eb820 */ /* 0x000fe40000400000 */
[----:B------:R-:W-:Y:S02]  /*2040*/  @!P4 FMUL R8, R8, 16777216 ;  /* 0x4b8000000808c820 */ /* 0x000fe40000400000 */
[----:B------:R-:W-:Y:S02]  /*2050*/  @!P3 FMUL R50, R50, 16777216 ;  /* 0x4b8000003232b820 */ /* 0x000fe40000400000 */
        /* <DEDUP_REMOVED lines=8> */
[C---:B------:R-:W-:Y:S02]  /*20e0*/  FMUL R15, R14.reuse, R61 ;  /* 0x0000003d0e0f7220 */ /* 0x040fe40000400000 */
[C---:B------:R-:W-:Y:S02]  /*20f0*/  FMUL R24, R14.reuse, R24 ;  /* 0x000000180e187220 */ /* 0x040fe40000400000 */
[C---:B------:R-:W-:Y:S02]  /*2100*/  FMUL R36, R9.reuse, R43 ;  /* 0x0000002b09247220 */ /* 0x040fe40000400000 */
[----:B------:R-:W-:Y:S02]  /*2110*/  FMUL R43, R9, R47 ;  /* 0x0000002f092b7220 */ /* 0x000fe40000400000 */
[----:B------:R-:W-:Y:S02]  /*2120*/  FMUL R11, R14, R27 ;  /* 0x0000001b0e0b7220 */ /* 0x000fe40000400000 */
[----:B------:R-:W-:-:S02]  /*2130*/  FFMA.FTZ R13, R30, R13, 0.28857114911079406738 ;  /* 0x3e93bf991e0d7423 */ /* 0x000fc4000001000d */
[----:B------:R-:W-:Y:S01]  /*2140*/  FMUL R23, R9, R51 ;  /* 0x0000003309177220 */ /* 0x000fe20000400000 */
[----:B------:R-:W-:Y:S01]  /*2150*/  F2FP.PACK_AB R11, R11, R20 ;  /* 0x000000140b0b723e */ /* 0x000fe200000000ff */
[C---:B------:R-:W-:Y:S02]  /*2160*/  FMUL R39, R9.reuse, R42 ;  /* 0x0000002a09277220 */ /* 0x040fe40000400000 */
[----:B------:R-:W-:Y:S01]  /*2170*/  FMUL R40, R9, R44 ;  /* 0x0000002c09287220 */ /* 0x000fe20000400000 */
[----:B------:R-:W-:Y:S01]  /*2180*/  F2FP.PACK_AB R23, R23, R36 ;  /* 0x000000241717723e */ /* 0x000fe200000000ff */
[C---:B------:R-:W-:Y:S02]  /*2190*/  FMUL R47, R9.reuse, R46 ;  /* 0x0000002e092f7220 */ /* 0x040fe40000400000 */
[----:B------:R-:W-:Y:S02]  /*21a0*/  FMUL R27, R14, R8 ;  /* 0x000000080e1b7220 */ /* 0x000fe40000400000 */
[----:B------:R-:W-:-:S02]  /*21b0*/  FMUL R32, R9, R50 ;  /* 0x0000003209207220 */ /* 0x000fc40000400000 */
[C---:B------:R-:W-:Y:S01]  /*21c0*/  FMUL R22, R9.reuse, R38 ;  /* 0x0000002609167220 */ /* 0x040fe20000400000 */
[----:B------:R-:W-:Y:S01]  /*21d0*/  F2FP.PACK_AB R8, R26, R27 ;  /* 0x0000001b1a08723e */ /* 0x000fe200000000ff */
[C---:B------:R-:W-:Y:S02]  /*21e0*/  FMUL R42, R9.reuse, R52 ;  /* 0x00000034092a7220 */ /* 0x040fe40000400000 */
[C---:B------:R-:W-:Y:S01]  /*21f0*/  FMUL R44, R9.reuse, R54 ;  /* 0x00000036092c7220 */ /* 0x040fe20000400000 */
[----:B------:R-:W-:Y:S01]  /*2200*/  F2FP.PACK_AB R22, R22, R43 ;  /* 0x0000002b1616723e */ /* 0x000fe200000000ff */
[C---:B------:R-:W-:Y:S02]  /*2210*/  FMUL R49, R9.reuse, R56 ;  /* 0x0000003809317220 */ /* 0x040fe40000400000 */
[C---:B------:R-:W-:Y:S02]  /*2220*/  FMUL R51, R9.reuse, R58 ;  /* 0x0000003a09337220 */ /* 0x040fe40000400000 */
[----:B------:R-:W-:-:S02]  /*2230*/  FMUL R46, R9, R60 ;  /* 0x0000003c092e7220 */ /* 0x000fc40000400000 */
[C---:B------:R-:W-:Y:S02]  /*2240*/  FMUL R48, R9.reuse, R62 ;  /* 0x0000003e09307220 */ /* 0x040fe40000400000 */
[----:B------:R-:W-:Y:S01]  /*2250*/  FMUL R31, R9, R31 ;  /* 0x0000001f091f7220 */ /* 0x000fe20000400000 */
[----:B------:R-:W-:Y:S01]  /*2260*/  F2FP.PACK_AB R9, R15, R24 ;  /* 0x000000180f09723e */ /* 0x000fe200000000ff */
[----:B------:R-:W-:Y:S01]  /*2270*/  FFMA.FTZ R15, R30, R13, -0.36067417263984680176 ;  /* 0xbeb8aa491e0f7423 */ /* 0x000fe2000001000d */
[----:B------:R-:W-:Y:S01]  /*2280*/  F2FP.PACK_AB R12, R48, R53 ;  /* 0x00000035300c723e */ /* 0x000fe200000000ff */
[----:B------:R-:W-:Y:S01]  /*2290*/  @P2 FMUL R21, R21, 0.25 ;  /* 0x3e80000015152820 */ /* 0x000fe20000400000 */
[----:B------:R-:W-:Y:S01]  /*22a0*/  F2FP.PACK_AB R20, R46, R31 ;  /* 0x0000001f2e14723e */ /* 0x000fe200000000ff */
[----:B------:R-:W-:Y:S01]  /*22b0*/  @P2 FMUL R29, R29, 0.25 ;  /* 0x3e8000001d1d2820 */ /* 0x000fe20000400000 */
[----:B------:R0:W-:Y:S01]  /*22c0*/  STS.128 [R34], R8 ;  /* 0x0000000822007388 */ /* 0x0001e20000000c00 */
[----:B------:R-:W-:Y:S01]  /*22d0*/  FFMA.FTZ R15, R30, R15, 0.48089820146560668945 ;  /* 0x3ef6384a1e0f7423 */ /* 0x000fe2000001000f */
[----:B------:R-:W-:Y:S01]  /*22e0*/  MOV R46, c[0x0][0x1c8] ;  /* 0x00007200002e7a02 */ /* 0x000fe20000000f00 */
[----:B------:R-:W-:Y:S01]  /*22f0*/  @P2 FMUL R55, R55, 0.25 ;  /* 0x3e80000037372820 */ /* 0x000fe20000400000 */
[----:B------:R-:W-:Y:S01]  /*2300*/  F2FP.PACK_AB R13, R44, R51 ;  /* 0x000000332c0d723e */ /* 0x000fe200000000ff */
        /* <DEDUP_REMOVED lines=8> */
[----:B0-----:R-:W-:Y:S01]  /*2390*/  FFMA.FTZ R9, R30, R15, -0.72134751081466674805 ;  /* 0xbf38aa3b1e097423 */ /* 0x001fe2000001000f */
[----:B------:R-:W-:Y:S01]  /*23a0*/  F2FP.PACK_AB R15, R32, R39 ;  /* 0x00000027200f723e */ /* 0x000fe200000000ff */
[----:B------:R-:W-:Y:S02]  /*23b0*/  @!P4 FMUL R55, R55, 16777216 ;  /* 0x4b8000003737c820 */ /* 0x000fe40000400000 */
[----:B------:R-:W-:Y:S02]  /*23c0*/  @!P4 FMUL R41, R41, 16777216 ;  /* 0x4b8000002929c820 */ /* 0x000fe40000400000 */
[----:B------:R-:W-:Y:S02]  /*23d0*/  @!P4 FMUL R33, R33, 16777216 ;  /* 0x4b8000002121c820 */ /* 0x000fe40000400000 */
[----:B------:R-:W-:Y:S02]  /*23e0*/  @!P4 FMUL R45, R45, 16777216 ;  /* 0x4b8000002d2dc820 */ /* 0x000fe40000400000 */
[----:B------:R-:W-:-:S02]  /*23f0*/  @!P4 FMUL R37, R37, 16777216 ;  /* 0x4b8000002525c820 */ /* 0x000fc40000400000 */
[----:B------:R-:W-:Y:S02]  /*2400*/  @!P4 FMUL R25, R25, 16777216 ;  /* 0x4b8000001919c820 */ /* 0x000fe40000400000 */
[----:B------:R-:W-:Y:S01]  /*2410*/  FMUL R24, R14, R21 ;  /* 0x000000150e187220 */ /* 0x000fe20000400000 */
[----:B------:R-:W-:Y:S01]  /*2420*/  F2FP.PACK_AB R21, R42, R49 ;  /* 0x000000312a15723e */ /* 0x000fe200000000ff */
[----:B------:R-:W-:Y:S02]  /*2430*/  FMUL R29, R14, R29 ;  /* 0x0000001d0e1d7220 */ /* 0x000fe40000400000 */
[----:B------:R-:W-:Y:S02]  /*2440*/  IMAD R11, R4, c[0x0][0x1c8], RZ ;  /* 0x00007200040b7a24 */ /* 0x000fe400078e02ff */
[----:B------:R-:W-:Y:S01]  /*2450*/  FMUL R9, R30, R9 ;  /* 0x000000091e097220 */ /* 0x000fe20000400000 */
[----:B------:R-:W-:Y:S01]  /*2460*/  F2FP.PACK_AB R24, R24, R29 ;  /* 0x0000001d1818723e */ /* 0x000fe200000000ff */
[C---:B------:R-:W-:Y:S01]  /*2470*/  FMUL R27, R14.reuse, R55 ;  /* 0x000000370e1b7220 */ /* 0x040fe20000400000 */
[----:B------:R-:W-:Y:S01]  /*2480*/  STS.128 [R34+0x480], R20 ;  /* 0x0004801422007388 */ /* 0x000fe20000000c00 */
[C---:B------:R-:W-:Y:S01]  /*2490*/  FMUL R38, R14.reuse, R41 ;  /* 0x000000290e267220 */ /* 0x040fe20000400000 */
[----:B------:R-:W-:Y:S01]  /*24a0*/  LEA R32, P3, R11, R18, 0x1 ;  /* 0x000000120b207211 */ /* 0x000fe200078608ff */
[----:B------:R-:W-:-:S02]  /*24b0*/  FMUL R26, R14, R33 ;  /* 0x000000210e1a7220 */ /* 0x000fc40000400000 */
[C---:B------:R-:W-:Y:S01]  /*24c0*/  FMUL R45, R14.reuse, R45 ;  /* 0x0000002d0e2d7220 */ /* 0x040fe20000400000 */
[----:B------:R-:W-:Y:S01]  /*24d0*/  F2FP.PACK_AB R27, R27, R38 ;  /* 0x000000261b1b723e */ /* 0x000fe200000000ff */
[C---:B------:R-:W-:Y:S01]  /*24e0*/  FMUL R37, R14.reuse, R37 ;  /* 0x000000250e257220 */ /* 0x040fe20000400000 */
[----:B------:R-:W-:Y:S01]  /*24f0*/  LEA.HI.X.SX32 R33, R11, R0, 0x1, P3 ;  /* 0x000000000b217211 */ /* 0x000fe200018f0eff */
[----:B------:R-:W-:Y:S01]  /*2500*/  FMUL R14, R14, R25 ;  /* 0x000000190e0e7220 */ /* 0x000fe20000400000 */
[----:B------:R-:W-:Y:S01]  /*2510*/  F2FP.PACK_AB R26, R26, R45 ;  /* 0x0000002d1a1a723e */ /* 0x000fe200000000ff */
[----:B------:R-:W-:Y:S02]  /*2520*/  FMUL R9, R30, R9 ;  /* 0x000000091e097220 */ /* 0x000fe40000400000 */
[----:B------:R-:W-:Y:S01]  /*2530*/  IMAD R29, R46, 0x4, R11 ;  /* 0x000000042e1d7824 */ /* 0x000fe200078e020b */
[----:B------:R-:W-:Y:S01]  /*2540*/  F2FP.PACK_AB R25, R37, R14 ;  /* 0x0000000e2519723e */ /* 0x000fe200000000ff */
[----:B------:R-:W-:Y:S01]  /*2550*/  FFMA.FTZ R4, R30, 1.4426950216293334961, R9 ;  /* 0x3fb8aa3b1e047823 */ /* 0x000fe20000010009 */
[----:B------:R-:W-:Y:S01]  /*2560*/  F2FP.PACK_AB R14, R40, R47 ;  /* 0x0000002f280e723e */ /* 0x000fe200000000ff */
[----:B------:R-:W-:Y:S01]  /*2570*/  IMAD.IADD R35, R16, 0x1, -R35 ;  /* 0x0000000110237824 */ /* 0x000fe200078e0a23 */
[----:B------:R-:W-:Y:S01]  /*2580*/  LEA R9, R46, R29, 0x2 ;  /* 0x0000001d2e097211 */ /* 0x000fe200078e10ff */
[----:B------:R0:W-:Y:S01]  /*2590*/  STS.128 [R34+0x400], R24 ;  /* 0x0004001822007388 */ /* 0x0001e20000000c00 */
[----:B------:R-:W-:Y:S01]  /*25a0*/  LEA R30, P4, R29, R18, 0x1 ;  /* 0x000000121d1e7211 */ /* 0x000fe200078808ff */
[----:B------:R-:W-:-:S02]  /*25b0*/  FADD R52, R35, -1 ;  /* 0xbf80000023347421 */ /* 0x000fc40000000000 */
[----:B------:R1:W-:Y:S01]  /*25c0*/  STS.128 [R34+0x80], R12 ;  /* 0x0000800c22007388 */ /* 0x0003e20000000c00 */
[----:B------:R-:W-:Y:S01]  /*25d0*/  LEA.HI.X.SX32 R31, R29, R0, 0x1, P4 ;  /* 0x000000001d1f7211 */ /* 0x000fe200020f0eff */
[----:B------:R-:W-:Y:S01]  /*25e0*/  FADD R4, R17, R4 ;  /* 0x0000000411047221 */ /* 0x000fe20000000000 */
[----:B------:R-:W-:Y:S01]  /*25f0*/  @P1 MOV R17, 0x7f800000 ;  /* 0x7f80000000111802 */ /* 0x000fe20000000f00 */
[----:B------:R-:W-:Y:S01]  /*2600*/  BAR.SYNC.DEFER_BLOCKING 0x0 ;  /* 0x0000000000007b1d */ /* 0x000fe20000010000 */
[C---:B0-----:R-:W-:Y:S02]  /*2610*/  LEA R24, P5, R9.reuse, R18, 0x1 ;  /* 0x0000001209187211 */ /* 0x041fe400078a08ff */
[C---:B------:R-:W-:Y:S02]  /*2620*/  LEA R27, R46.reuse, R9, 0x2 ;  /* 0x000000092e1b7211 */ /* 0x040fe400078e10ff */
[----:B------:R-:W-:Y:S02]  /*2630*/  LEA.HI.X.SX32 R25, R9, R0, 0x1, P5 ;  /* 0x0000000009197211 */ /* 0x000fe400028f0eff */
[----:B------:R-:W-:-:S02]  /*2640*/  LEA R9, R46, R27, 0x2 ;  /* 0x0000001b2e097211 */ /* 0x000fc400078e10ff */
[-C--:B------:R-:W-:Y:S02]  /*2650*/  LEA R20, P3, R27, R18.reuse, 0x1 ;  /* 0x000000121b147211 */ /* 0x080fe400078608ff */
[C---:B------:R-:W-:Y:S02]  /*2660*/  LEA R22, P4, R9.reuse, R18, 0x1 ;  /* 0x0000001209167211 */ /* 0x040fe400078808ff */
[----:B------:R-:W-:Y:S02]  /*2670*/  LEA R11, R46, R9, 0x2 ;  /* 0x000000092e0b7211 */ /* 0x000fe400078e10ff */
[-C--:B------:R-:W-:Y:S01]  /*2680*/  LEA.HI.X.SX32 R23, R9, R0.reuse, 0x1, P4 ;  /* 0x0000000009177211 */ /* 0x080fe200020f0eff */
[----:B------:R-:W-:Y:S01]  /*2690*/  FFMA.FTZ R9, R52, R57, -0.16845393180847167969 ;  /* 0xbe2c7f3034097423 */ /* 0x000fe20000010039 */
[----:B-1----:R-:W-:Y:S02]  /*26a0*/  LEA R13, R46, R11, 0x2 ;  /* 0x0000000b2e0d7211 */ /* 0x002fe400078e10ff */
[----:B------:R-:W-:Y:S01]  /*26b0*/  LEA.HI.X.SX32 R21, R27, R0, 0x1, P3 ;  /* 0x000000001b157211 */ /* 0x000fe200018f0eff */
[----:B------:R-:W-:Y:S01]  /*26c0*/  FFMA.FTZ R9, R52, R9, 0.1716887056827545166 ;  /* 0x3e2fcf2a34097423 */ /* 0x000fe20000010009 */
[----:B------:R-:W-:-:S02]  /*26d0*/  LEA R34, P4, R13, R18, 0x1 ;  /* 0x000000120d227211 */ /* 0x000fc400078808ff */
[----:B------:R-:W-:Y:S01]  /*26e0*/  LEA R15, R46, R13, 0x2 ;  /* 0x0000000d2e0f7211 */ /* 0x000fe200078e10ff */
[----:B------:R-:W-:Y:S01]  /*26f0*/  FFMA.FTZ R9, R52, R9, -0.17900948226451873779 ;  /* 0xbe374e4334097423 */ /* 0x000fe20000010009 */
[----:B------:R-:W-:Y:S02]  /*2700*/  LEA R26, P3, R11, R18, 0x1 ;  /* 0x000000120b1a7211 */ /* 0x000fe400078608ff */
[-C--:B------:R-:W-:Y:S01]  /*2710*/  LEA.HI.X.SX32 R35, R13, R0.reuse, 0x1, P4 ;  /* 0x000000000d237211 */ /* 0x080fe200020f0eff */
[----:B------:R-:W-:Y:S01]  /*2720*/  IMAD R39, R46, 0x4, R15 ;  /* 0x000000042e277824 */ /* 0x000fe200078e020f */
[----:B------:R-:W-:Y:S01]  /*2730*/  LOP3.LUT R12, R28, 0x40, RZ, 0x3c, !PT ;  /* 0x000000401c0c7812 */ /* 0x000fe200078e3cff */
[----:B------:R-:W-:Y:S01]  /*2740*/  FFMA.FTZ R13, R52, R9, 0.20512372255325317383 ;  /* 0x3e520bf4340d7423 */ /* 0x000fe20000010009 */
[----:B------:R-:W-:Y:S02]  /*2750*/  LEA.HI.X.SX32 R27, R11, R0, 0x1, P3 ;  /* 0x000000000b1b7211 */ /* 0x000fe400018f0eff */
[C---:B------:R-:W-:Y:S01]  /*2760*/  LEA R36, P3, R15.reuse, R18, 0x1 ;  /* 0x000000120f247211 */ /* 0x040fe200078608ff */
[----:B------:R0:W1:Y:S01]  /*2770*/  LDS.128 R8, [R28] ;  /* 0x000000001c087984 */ /* 0x0000620000000c00 */
[----:B------:R-:W-:Y:S01]  /*2780*/  LEA R41, R46, R39, 0x2 ;  /* 0x000000272e297211 */ /* 0x000fe200078e10ff */
[----:B------:R-:W-:Y:S01]  /*2790*/  FFMA.FTZ R29, R52, R13, -0.24046532809734344482 ;  /* 0xbe763c8b341d7423 */ /* 0x000fe2000001000d */
[----:B------:R-:W-:-:S02]  /*27a0*/  LEA.HI.X.SX32 R37, R15, R0, 0x1, P3 ;  /* 0x000000000f257211 */ /* 0x000fc400018f0eff */
[----:B------:R-:W2:Y:S01]  /*27b0*/  LDS.128 R12, [R12] ;  /* 0x000000000c0c7984 */ /* 0x000ea20000000c00 */
[----:B------:R-:W-:Y:S01]  /*27c0*/  LEA R43, R46, R41, 0x2 ;  /* 0x000000292e2b7211 */ /* 0x000fe200078e10ff */
[----:B------:R-:W-:Y:S01]  /*27d0*/  FFMA.FTZ R29, R52, R29, 0.28857114911079406738 ;  /* 0x3e93bf99341d7423 */ /* 0x000fe2000001001d */
[C---:B------:R-:W-:Y:S02]  /*27e0*/  LEA R38, P3, R39.reuse, R18, 0x1 ;  /* 0x0000001227267211 */ /* 0x040fe400078608ff */
[----:B------:R-:W-:Y:S01]  /*27f0*/  LEA R45, R46, R43, 0x2 ;  /* 0x0000002b2e2d7211 */ /* 0x000fe200078e10ff */
[----:B------:R-:W-:Y:S01]  /*2800*/  FFMA.FTZ R29, R52, R29, -0.36067417263984680176 ;  /* 0xbeb8aa49341d7423 */ /* 0x000fe2000001001d */
[----:B------:R-:W-:Y:S02]  /*2810*/  LEA.HI.X.SX32 R39, R39, R0, 0x1, P3 ;  /* 0x0000000027277211 */ /* 0x000fe400018f0eff */
[-C--:B------:R-:W-:Y:S01]  /*2820*/  LEA R40, P3, R41, R18.reuse, 0x1 ;  /* 0x0000001229287211 */ /* 0x080fe200078608ff */
[----:B------:R-:W-:Y:S01]  /*2830*/  IMAD R49, R46, 0x4, R45 ;  /* 0x000000042e317824 */ /* 0x000fe200078e022d */
[----:B------:R-:W-:Y:S01]  /*2840*/  LEA R42, P4, R43, R18, 0x1 ;  /* 0x000000122b2a7211 */ /* 0x000fe200078808ff */
[----:B------:R-:W-:Y:S01]  /*2850*/  FFMA.FTZ R29, R52, R29, 0.48089820146560668945 ;  /* 0x3ef6384a341d7423 */ /* 0x000fe2000001001d */
[----:B------:R-:W-:-:S02]  /*2860*/  LEA.HI.X.SX32 R41, R41, R0, 0x1, P3 ;  /* 0x0000000029297211 */ /* 0x000fc400018f0eff */
[----:B------:R-:W-:Y:S01]  /*2870*/  LEA R51, R46, R49, 0x2 ;  /* 0x000000312e337211 */ /* 0x000fe200078e10ff */
[----:B------:R-:W-:Y:S01]  /*2880*/  FFMA.FTZ R47, R52, R29, -0.72134751081466674805 ;  /* 0xbf38aa3b342f7423 */ /* 0x000fe2000001001d */
[----:B------:R-:W-:Y:S02]  /*2890*/  LEA.HI.X.SX32 R43, R43, R0, 0x1, P4 ;  /* 0x000000002b2b7211 */ /* 0x000fe400020f0eff */
[----:B------:R-:W-:Y:S01]  /*28a0*/  LEA R55, R46, R51, 0x2 ;  /* 0x000000332e377211 */ /* 0x000fe200078e10ff */
[C---:B------:R-:W-:Y:S01]  /*28b0*/  FMUL R47, R52.reuse, R47 ;  /* 0x0000002f342f7220 */ /* 0x040fe20000400000 */
[-C--:B0-----:R-:W-:Y:S02]  /*28c0*/  LEA R28, P3, R45, R18.reuse, 0x1 ;  /* 0x000000122d1c7211 */ /* 0x081fe400078608ff */
[----:B------:R-:W-:Y:S01]  /*28d0*/  LEA R44, P4, R49, R18, 0x1 ;  /* 0x00000012312c7211 */ /* 0x000fe200078808ff */
[----:B------:R-:W-:Y:S01]  /*28e0*/  FMUL R53, R52, R47 ;  /* 0x0000002f34357220 */ /* 0x000fe20000400000 */
[----:B------:R-:W-:-:S02]  /*28f0*/  LEA R57, R46, R55, 0x2 ;  /* 0x000000372e397211 */ /* 0x000fc400078e10ff */
[-C--:B------:R-:W-:Y:S01]  /*2900*/  LEA.HI.X.SX32 R29, R45, R0.reuse, 0x1, P3 ;  /* 0x000000002d1d7211 */ /* 0x080fe200018f0eff */
[----:B------:R-:W-:Y:S01]  /*2910*/  FFMA.FTZ R52, R52, 1.4426950216293334961, R53 ;  /* 0x3fb8aa3b34347823 */ /* 0x000fe20000010035 */
[----:B------:R-:W-:Y:S02]  /*2920*/  LEA.HI.X.SX32 R45, R49, R0, 0x1, P4 ;  /* 0x00000000312d7211 */ /* 0x000fe400020f0eff */
[-C--:B------:R-:W-:Y:S01]  /*2930*/  LEA R46, P3, R51, R18.reuse, 0x1 ;  /* 0x00000012332e7211 */ /* 0x080fe200078608ff */
[----:B------:R-:W-:Y:S01]  /*2940*/  FADD R19, R19, R52 ;  /* 0x0000003413137221 */ /* 0x000fe20000000000 */
[-C--:B------:R-:W-:Y:S01]  /*2950*/  LEA R48, P4, R55, R18.reuse, 0x1 ;  /* 0x0000001237307211 */ /* 0x080fe200078808ff */
[----:B------:R-:W-:Y:S01]  /*2960*/  @P1 FFMA.FTZ R19, R16, R17, +INF ;  /* 0x7f80000010131423 */ /* 0x000fe20000010011 */
[----:B------:R-:W-:Y:S01]  /*2970*/  LEA R50, P5, R57, R18, 0x1 ;  /* 0x0000001239327211 */ /* 0x000fe200078a08ff */
[----:B-1----:R0:W-:Y:S01]  /*2980*/  STG.E.U16 [R32.64], R8 ;  /* 0x0000000820007986 */ /* 0x0021e2000c101504 */
[----:B------:R-:W-:-:S02]  /*2990*/  LEA.HI.X.SX32 R47, R51, R0, 0x1, P3 ;  /* 0x00000000332f7211 */ /* 0x000fc400018f0eff */
[-C--:B------:R-:W-:Y:S01]  /*29a0*/  LEA.HI.X.SX32 R49, R55, R0.reuse, 0x1, P4 ;  /* 0x0000000037317211 */ /* 0x080fe200020f0eff */
[----:B--2---:R-:W-:Y:S01]  /*29b0*/  STG.E.U16 [R30.64], R12 ;  /* 0x0000000c1e007986 */ /* 0x004fe2000c101504 */
[----:B------:R-:W-:Y:S01]  /*29c0*/  LEA.HI.X.SX32 R51, R57, R0, 0x1, P5 ;  /* 0x0000000039337211 */ /* 0x000fe200028f0eff */
[----:B------:R-:W-:Y:S01]  /*29d0*/  @P2 IMAD.MOV.U32 R0, RZ, RZ, 0x7f800000 ;  /* 0x7f800000ff002424 */ /* 0x000fe200078e00ff */
[----:B------:R-:W-:Y:S02]  /*29e0*/  FSETP.NEU.AND P3, PT, R7, RZ, PT ;  /* 0x000000ff0700720b */ /* 0x000fe40003f6d000 */
[----:B------:R-:W-:Y:S01]  /*29f0*/  PRMT R17, R9, 0x7632, R17 ;  /* 0x0000763209117816 */ /* 0x000fe20000000011 */
[----:B------:R-:W-:Y:S01]  /*2a00*/  @P2 FFMA.FTZ R4, R7, R0, +INF ;  /* 0x7f80000007042423 */ /* 0x000fe20000010000 */
[----:B------:R-:W-:Y:S02]  /*2a10*/  PRMT R0, R8, 0x7632, R0 ;  /* 0x0000763208007816 */ /* 0x000fe40000000000 */
[----:B------:R-:W-:-:S02]  /*2a20*/  PRMT R7, R12, 0x7632, R7 ;  /* 0x000076320c077816 */ /* 0x000fc40000000007 */
[----:B------:R-:W-:Y:S01]  /*2a30*/  PRMT R18, R13, 0x7632, R18 ;  /* 0x000076320d127816 */ /* 0x000fe20000000012 */
[----:B------:R1:W-:Y:S01]  /*2a40*/  STG.E.U16 [R24.64], R0 ;  /* 0x0000000018007986 */ /* 0x0003e2000c101504 */
[----:B0-----:R-:W-:Y:S02]  /*2a50*/  PRMT R8, R14, 0x7632, R8 ;  /* 0x000076320e087816 */ /* 0x001fe40000000008 */
[----:B------:R-:W-:Y:S01]  /*2a60*/  FSETP.NEU.AND P2, PT, R16, RZ, PT ;  /* 0x000000ff1000720b */ /* 0x000fe20003f4d000 */
[----:B------:R0:W-:Y:S04]  /*2a70*/  STG.E.U16 [R20.64], R7 ;  /* 0x0000000714007986 */ /* 0x0001e8000c101504 */
[----:B------:R2:W-:Y:S04]  /*2a80*/  STG.E.U16 [R22.64], R9 ;  /* 0x0000000916007986 */ /* 0x0005e8000c101504 */
[----:B------:R2:W-:Y:S01]  /*2a90*/  STG.E.U16 [R26.64], R13 ;  /* 0x0000000d1a007986 */ /* 0x0005e2000c101504 */
[----:B-1----:R-:W-:-:S02]  /*2aa0*/  PRMT R24, R11, 0x7632, R24 ;  /* 0x000076320b187816 */ /* 0x002fc40000000018 */
[----:B------:R-:W-:Y:S01]  /*2ab0*/  PRMT R25, R15, 0x7632, R25 ;  /* 0x000076320f197816 */ /* 0x000fe20000000019 */
[----:B------:R2:W-:Y:S01]  /*2ac0*/  STG.E.U16 [R34.64], R17 ;  /* 0x0000001122007986 */ /* 0x0005e2000c101504 */
[----:B0-----:R-:W-:Y:S02]  /*2ad0*/  PRMT R21, R10, 0x7632, R21 ;  /* 0x000076320a157816 */ /* 0x001fe40000000015 */
[----:B------:R-:W-:Y:S01]  /*2ae0*/  FSEL R7, R4, -INF , P3 ;  /* 0xff80000004077808 */ /* 0x000fe20001800000 */
[----:B------:R2:W-:Y:S01]  /*2af0*/  STG.E.U16 [R36.64], R18 ;  /* 0x0000001224007986 */ /* 0x0005e2000c101504 */
[----:B------:R-:W-:-:S03]  /*2b00*/  FSEL R0, R19, -INF , P2 ;  /* 0xff80000013007808 */ /* 0x000fc60001000000 */
[----:B------:R2:W-:Y:S01]  /*2b10*/  STG.E.U16 [R38.64], R10 ;  /* 0x0000000a26007986 */ /* 0x0005e2000c101504 */
[----:B------:R-:W-:Y:S02]  /*2b20*/  FFMA R64, R7, 0.69314718246459960938, R64 ;  /* 0x3f31721807407823 */ /* 0x000fe40000000040 */
[----:B------:R-:W-:Y:S01]  /*2b30*/  FFMA R65, R0, 0.69314718246459960938, R65 ;  /* 0x3f31721800417823 */ /* 0x000fe20000000041 */
[----:B------:R2:W-:Y:S04]  /*2b40*/  STG.E.U16 [R40.64], R14 ;  /* 0x0000000e28007986 */ /* 0x0005e8000c101504 */
[----:B------:R2:W-:Y:S04]  /*2b50*/  STG.E.U16 [R42.64], R21 ;  /* 0x000000152a007986 */ /* 0x0005e8000c101504 */
[----:B------:R2:W-:Y:S04]  /*2b60*/  STG.E.U16 [R28.64], R8 ;  /* 0x000000081c007986 */ /* 0x0005e8000c101504 */
[----:B------:R2:W-:Y:S04]  /*2b70*/  STG.E.U16 [R44.64], R11 ;  /* 0x0000000b2c007986 */ /* 0x0005e8000c101504 */
[----:B------:R2:W-:Y:S04]  /*2b80*/  STG.E.U16 [R46.64], R15 ;  /* 0x0000000f2e007986 */ /* 0x0005e8000c101504 */
[----:B------:R2:W-:Y:S04]  /*2b90*/  STG.E.U16 [R48.64], R24 ;  /* 0x0000001830007986 */ /* 0x0005e8000c101504 */
[----:B------:R2:W-:Y:S04]  /*2ba0*/  STG.E.U16 [R50.64], R25 ;  /* 0x0000001932007986 */ /* 0x0005e8000c101504 */
[----:B------:R-:W-:Y:S06]  /*2bb0*/  BAR.SYNC.DEFER_BLOCKING 0x0 ;  /* 0x0000000000007b1d */ /* 0x000fec0000010000 */
[----:B------:R2:W-:Y:S04]  /*2bc0*/  STS.64 [R6], R64 ;  /* 0x0000004006007388 */ /* 0x0005e80000000a00 */
[----:B------:R-:W-:Y:S06]  /*2bd0*/  BAR.SYNC.DEFER_BLOCKING 0x0 ;  /* 0x0000000000007b1d */ /* 0x000fec0000010000 */
[----:B------:R-:W-:Y:S05]  /*2be0*/  @P0 EXIT ;  /* 0x000000000000094d */ /* 0x000fea0003800000 */
[----:B--2---:R-:W0:Y:S01]  /*2bf0*/  LDS R5, [R5] ;  /* 0x0000000005057984 */ /* 0x004e220000000800 */
[----:B------:R-:W-:Y:S01]  /*2c00*/  IMAD R2, R2, c[0x0][0x1cc], RZ ;  /* 0x0000730002027a24 */ /* 0x000fe200078e02ff */
[C---:B------:R-:W-:Y:S01]  /*2c10*/  SHF.L.U32 R7, R3.reuse, 0x2, RZ ;  /* 0x0000000203077819 */ /* 0x040fe200000006ff */
[----:B------:R-:W-:-:S03]  /*2c20*/  IMAD.HI R4, R3, 0x4, RZ ;  /* 0x0000000403047827 */ /* 0x000fc600078e02ff */
[C---:B------:R-:W-:Y:S01]  /*2c30*/  SHF.L.U32 R0, R2.reuse, 0x2, RZ ;  /* 0x0000000202007819 */ /* 0x040fe200000006ff */
[----:B------:R-:W-:-:S03]  /*2c40*/  IMAD.HI R3, R2, 0x4, RZ ;  /* 0x0000000402037827 */ /* 0x000fc600078e02ff */
[----:B------:R-:W-:-:S04]  /*2c50*/  IADD3 R2, P0, P1, R7, c[0x0][0x180], R0 ;  /* 0x0000600007027a10 */ /* 0x000fc8000791e000 */
[----:B------:R-:W-:-:S05]  /*2c60*/  IADD3.X R3, R4, c[0x0][0x184], R3, P0, P1 ;  /* 0x0000610004037a10 */ /* 0x000fca00007e2403 */
[----:B0-----:R-:W-:Y:S01]  /*2c70*/  STG.E [R2.64], R5 ;  /* 0x0000000502007986 */ /* 0x001fe2000c101904 */
[----:B------:R-:W-:Y:S05]  /*2c80*/  EXIT ;  /* 0x000000000000794d */ /* 0x000fea0003800000 */
.L_x_2:
[----:B------:R-:W-:-:S00]  /*2c90*/  BRA `(.L_x_2) ;  /* 0xfffffff000007947 */ /* 0x000fc0000383ffff */
[----:B------:R-:W-:-:S00]  /*2ca0*/  NOP ;  /* 0x0000000000007918 */ /* 0x000fc00000000000 */
        /* <DEDUP_REMOVED lines=13> */
.L_x_3:


//--------------------- .nv.global.init           --------------------------
	.section	.nv.global.init,"aw",@progbits
.nv.global.init:
	.type		_$_str,@object
	.size		_$_str,(.L_0 - _$_str)
_$_str:
        /*0000*/ 	.byte	0x5f, 0x5f, 0x43, 0x55, 0x44, 0x41, 0x5f, 0x46, 0x54, 0x5a, 0x00
.L_0:


//--------------------- .nv.shared.attn_fwd       --------------------------
	.section	.nv.shared.attn_fwd,"aw",@nobits
	.sectionflags	@""
	.align	16
